//
// Generated by NVIDIA NVVM Compiler
//
// Compiler Build ID: CL-36424714
// Cuda compilation tools, release 13.0, V13.0.88
// Based on NVVM 20.0.0
//

.version 9.0
.target sm_100
.address_size 64

	// .globl	chop_batch_f32
.extern .shared .align 16 .b8 __smem[];

.visible .entry chop_batch_f32(
	.param .u64 .ptr .align 1 chop_batch_f32_param_0,
	.param .u64 .ptr .align 1 chop_batch_f32_param_1,
	.param .u64 .ptr .align 1 chop_batch_f32_param_2,
	.param .u64 .ptr .align 1 chop_batch_f32_param_3,
	.param .u64 .ptr .align 1 chop_batch_f32_param_4,
	.param .u64 .ptr .align 1 chop_batch_f32_param_5,
	.param .u64 .ptr .align 1 chop_batch_f32_param_6,
	.param .u64 .ptr .align 1 chop_batch_f32_param_7,
	.param .u64 .ptr .align 1 chop_batch_f32_param_8,
	.param .u64 .ptr .align 1 chop_batch_f32_param_9,
	.param .u64 .ptr .align 1 chop_batch_f32_param_10,
	.param .u32 chop_batch_f32_param_11,
	.param .u32 chop_batch_f32_param_12,
	.param .u32 chop_batch_f32_param_13,
	.param .u32 chop_batch_f32_param_14,
	.param .u32 chop_batch_f32_param_15,
	.param .u64 .ptr .align 1 chop_batch_f32_param_16
)
{
	.reg .pred 	%p<42>;
	.reg .b32 	%r<114>;
	.reg .b32 	%f<118>;
	.reg .b64 	%rd<69>;

	ld.param.u64 	%rd22, [chop_batch_f32_param_2];
	ld.param.u64 	%rd14, [chop_batch_f32_param_3];
	ld.param.u64 	%rd15, [chop_batch_f32_param_4];
	ld.param.u64 	%rd16, [chop_batch_f32_param_5];
	ld.param.u32 	%r47, [chop_batch_f32_param_11];
	ld.param.u32 	%r112, [chop_batch_f32_param_12];
	ld.param.u32 	%r51, [chop_batch_f32_param_14];
	ld.param.u32 	%r50, [chop_batch_f32_param_15];
	ld.param.u64 	%rd23, [chop_batch_f32_param_16];
	cvta.to.global.u64 	%rd1, %rd23;
	cvta.to.global.u64 	%rd2, %rd22;
	mov.u32 	%r1, %ctaid.x;
	setp.ge.s32 	%p1, %r1, %r51;
	@%p1 bra 	$L__BB0_36;
	mul.lo.s32 	%r2, %r47, %r1;
	mov.u32 	%r3, %tid.x;
	setp.ge.s32 	%p2, %r3, %r47;
	@%p2 bra 	$L__BB0_4;
	mov.u32 	%r4, %ntid.x;
	mov.u32 	%r100, %r3;
$L__BB0_3:
	add.s32 	%r52, %r100, %r2;
	mul.wide.s32 	%rd24, %r52, 4;
	add.s64 	%rd25, %rd1, %rd24;
	mov.b32 	%r53, 2143289344;
	st.global.u32 	[%rd25], %r53;
	add.s32 	%r100, %r100, %r4;
	setp.lt.s32 	%p3, %r100, %r47;
	@%p3 bra 	$L__BB0_3;
$L__BB0_4:
	bar.sync 	0;
	setp.ne.s32 	%p4, %r3, 0;
	@%p4 bra 	$L__BB0_36;
	cvta.to.global.u64 	%rd26, %rd14;
	mul.wide.u32 	%rd27, %r1, 4;
	add.s64 	%rd28, %rd26, %rd27;
	ld.global.nc.u32 	%r7, [%rd28];
	cvta.to.global.u64 	%rd29, %rd15;
	add.s64 	%rd30, %rd29, %rd27;
	ld.global.nc.u32 	%r54, [%rd30];
	cvta.to.global.u64 	%rd31, %rd16;
	add.s64 	%rd32, %rd31, %rd27;
	ld.global.nc.f32 	%f1, [%rd32];
	min.s32 	%r55, %r7, %r54;
	setp.lt.s32 	%p5, %r55, 1;
	@%p5 bra 	$L__BB0_36;
	setp.lt.s32 	%p6, %r112, 0;
	setp.le.s32 	%p7, %r47, %r112;
	sub.s32 	%r56, %r47, %r112;
	setp.lt.s32 	%p8, %r56, %r7;
	or.pred  	%p9, %p6, %p8;
	or.pred  	%p10, %p9, %p7;
	@%p10 bra 	$L__BB0_36;
	setp.lt.s32 	%p11, %r50, 1;
	@%p11 bra 	$L__BB0_20;
	min.u32 	%r9, %r7, %r50;
	and.b32  	%r10, %r9, 15;
	setp.lt.u32 	%p12, %r9, 16;
	mov.b32 	%r104, 0;
	@%p12 bra 	$L__BB0_11;
	and.b32  	%r104, %r9, 2147483632;
	mov.u32 	%r59, __smem;
	add.s32 	%r101, %r59, 32;
	neg.s32 	%r102, %r104;
$L__BB0_10:
	.pragma "nounroll";
	mov.f32 	%f22, 0f00000000;
	st.shared.v4.f32 	[%r101+-32], {%f22, %f22, %f22, %f22};
	st.shared.v4.f32 	[%r101+-16], {%f22, %f22, %f22, %f22};
	st.shared.v4.f32 	[%r101], {%f22, %f22, %f22, %f22};
	st.shared.v4.f32 	[%r101+16], {%f22, %f22, %f22, %f22};
	add.s32 	%r102, %r102, 16;
	add.s32 	%r101, %r101, 64;
	setp.ne.s32 	%p13, %r102, 0;
	@%p13 bra 	$L__BB0_10;
$L__BB0_11:
	setp.eq.s32 	%p14, %r10, 0;
	@%p14 bra 	$L__BB0_20;
	and.b32  	%r18, %r9, 7;
	setp.lt.u32 	%p15, %r10, 8;
	@%p15 bra 	$L__BB0_14;
	shl.b32 	%r60, %r104, 2;
	mov.u32 	%r61, __smem;
	add.s32 	%r62, %r61, %r60;
	mov.b32 	%r63, 0;
	st.shared.u32 	[%r62], %r63;
	st.shared.u32 	[%r62+4], %r63;
	st.shared.u32 	[%r62+8], %r63;
	st.shared.u32 	[%r62+12], %r63;
	st.shared.u32 	[%r62+16], %r63;
	st.shared.u32 	[%r62+20], %r63;
	st.shared.u32 	[%r62+24], %r63;
	st.shared.u32 	[%r62+28], %r63;
	add.s32 	%r104, %r104, 8;
$L__BB0_14:
	setp.eq.s32 	%p16, %r18, 0;
	@%p16 bra 	$L__BB0_20;
	and.b32  	%r21, %r9, 3;
	setp.lt.u32 	%p17, %r18, 4;
	@%p17 bra 	$L__BB0_17;
	shl.b32 	%r64, %r104, 2;
	mov.u32 	%r65, __smem;
	add.s32 	%r66, %r65, %r64;
	mov.b32 	%r67, 0;
	st.shared.u32 	[%r66], %r67;
	st.shared.u32 	[%r66+4], %r67;
	st.shared.u32 	[%r66+8], %r67;
	st.shared.u32 	[%r66+12], %r67;
	add.s32 	%r104, %r104, 4;
$L__BB0_17:
	setp.eq.s32 	%p18, %r21, 0;
	@%p18 bra 	$L__BB0_20;
	shl.b32 	%r68, %r104, 2;
	mov.u32 	%r69, __smem;
	add.s32 	%r107, %r69, %r68;
	neg.s32 	%r106, %r21;
$L__BB0_19:
	.pragma "nounroll";
	mov.b32 	%r70, 0;
	st.shared.u32 	[%r107], %r70;
	add.s32 	%r107, %r107, 4;
	add.s32 	%r106, %r106, 1;
	setp.ne.s32 	%p19, %r106, 0;
	@%p19 bra 	$L__BB0_19;
$L__BB0_20:
	ld.param.u64 	%rd67, [chop_batch_f32_param_10];
	ld.param.u64 	%rd66, [chop_batch_f32_param_9];
	ld.param.u64 	%rd65, [chop_batch_f32_param_8];
	ld.param.u64 	%rd63, [chop_batch_f32_param_6];
	cvt.rn.f32.u32 	%f25, %r54;
	rcp.rn.f32 	%f2, %f25;
	cvt.rn.f32.u32 	%f26, %r7;
	mov.b32 	%r73, %f26;
	add.s32 	%r74, %r73, -1059760811;
	and.b32  	%r75, %r74, -8388608;
	sub.s32 	%r76, %r73, %r75;
	mov.b32 	%f27, %r76;
	cvt.rn.f32.s32 	%f28, %r75;
	fma.rn.f32 	%f29, %f28, 0f34000000, 0f00000000;
	add.f32 	%f30, %f27, 0fBF800000;
	fma.rn.f32 	%f31, %f30, 0fBE055027, 0f3E1039F6;
	fma.rn.f32 	%f32, %f31, %f30, 0fBDF8CDCC;
	fma.rn.f32 	%f33, %f32, %f30, 0f3E0F2955;
	fma.rn.f32 	%f34, %f33, %f30, 0fBE2AD8B9;
	fma.rn.f32 	%f35, %f34, %f30, 0f3E4CED0B;
	fma.rn.f32 	%f36, %f35, %f30, 0fBE7FFF22;
	fma.rn.f32 	%f37, %f36, %f30, 0f3EAAAA78;
	fma.rn.f32 	%f38, %f37, %f30, 0fBF000000;
	mul.f32 	%f39, %f30, %f38;
	fma.rn.f32 	%f40, %f39, %f30, %f30;
	fma.rn.f32 	%f41, %f29, 0f3F317218, %f40;
	setp.gt.u32 	%p20, %r73, 2139095039;
	fma.rn.f32 	%f42, %f26, 0f7F800000, 0f7F800000;
	selp.f32 	%f43, %f42, %f41, %p20;
	mul.f32 	%f44, %f43, 0f3EDE5BD9;
	rcp.rn.f32 	%f45, %f44;
	mul.f32 	%f3, %f1, %f45;
	mul.wide.u32 	%rd68, %r112, 4;
	add.s64 	%rd33, %rd2, %rd68;
	ld.global.nc.f32 	%f111, [%rd33];
	cvta.to.global.u64 	%rd34, %rd63;
	mul.wide.u32 	%rd35, %r7, 4;
	add.s64 	%rd3, %rd34, %rd35;
	add.s32 	%r111, %r112, %r2;
	cvta.to.global.u64 	%rd36, %rd65;
	add.s64 	%rd4, %rd36, 4;
	cvta.to.global.u64 	%rd37, %rd66;
	add.s64 	%rd5, %rd37, 4;
	cvta.to.global.u64 	%rd38, %rd67;
	add.s64 	%rd6, %rd38, 4;
	sub.s32 	%r110, %r112, %r47;
	neg.s32 	%r109, %r54;
	mov.b32 	%r113, 0;
	mov.f32 	%f113, 0f7FC00000;
	mov.f32 	%f112, 0f00000000;
	mov.b32 	%r108, 1;
	mov.f32 	%f114, %f112;
$L__BB0_21:
	mov.f32 	%f5, %f111;
	ld.param.u64 	%rd62, [chop_batch_f32_param_1];
	ld.param.u64 	%rd61, [chop_batch_f32_param_0];
	mul.wide.s32 	%rd39, %r112, 4;
	mul.wide.s32 	%rd40, %r7, 4;
	sub.s64 	%rd9, %rd39, %rd40;
	cvta.to.global.u64 	%rd41, %rd61;
	add.s64 	%rd42, %rd41, %rd68;
	ld.global.nc.f32 	%f9, [%rd42];
	cvta.to.global.u64 	%rd43, %rd62;
	add.s64 	%rd44, %rd43, %rd68;
	ld.global.nc.f32 	%f10, [%rd44];
	add.s64 	%rd45, %rd2, %rd68;
	ld.global.nc.f32 	%f111, [%rd45];
	setp.ne.s32 	%p21, %r108, 1;
	@%p21 bra 	$L__BB0_23;
	sub.f32 	%f115, %f9, %f10;
	bra.uni 	$L__BB0_24;
$L__BB0_23:
	sub.f32 	%f46, %f9, %f10;
	sub.f32 	%f47, %f9, %f5;
	abs.f32 	%f48, %f47;
	sub.f32 	%f49, %f10, %f5;
	abs.f32 	%f50, %f49;
	max.f32 	%f51, %f48, %f50;
	max.f32 	%f115, %f46, %f51;
$L__BB0_24:
	add.s32 	%r77, %r108, -1;
	setp.ge.s32 	%p22, %r77, %r54;
	@%p22 bra 	$L__BB0_26;
	add.f32 	%f112, %f112, %f115;
	setp.eq.s32 	%p23, %r109, -1;
	mul.f32 	%f53, %f2, %f112;
	selp.f32 	%f113, %f53, %f113, %p23;
	bra.uni 	$L__BB0_27;
$L__BB0_26:
	sub.f32 	%f52, %f115, %f113;
	fma.rn.f32 	%f113, %f2, %f52, %f113;
$L__BB0_27:
	add.s32 	%r78, %r108, -1;
	setp.lt.s32 	%p24, %r78, %r54;
	add.s32 	%r109, %r109, 1;
	setp.eq.s32 	%p25, %r109, 0;
	selp.f32 	%f54, %f113, 0f7FC00000, %p25;
	selp.f32 	%f55, %f54, %f113, %p24;
	shl.b32 	%r79, %r113, 2;
	mov.u32 	%r80, __smem;
	add.s32 	%r81, %r80, %r79;
	ld.shared.f32 	%f56, [%r81];
	sub.f32 	%f57, %f114, %f56;
	setp.num.f32 	%p26, %f55, %f55;
	selp.f32 	%f58, %f55, 0f00000000, %p26;
	st.shared.f32 	[%r81], %f58;
	add.f32 	%f114, %f57, %f58;
	add.s32 	%r40, %r113, 1;
	add.s32 	%r82, %r7, -1;
	setp.lt.s32 	%p27, %r78, %r82;
	@%p27 bra 	$L__BB0_35;
	mul.wide.s32 	%rd46, %r111, 4;
	add.s64 	%rd10, %rd1, %rd46;
	add.s64 	%rd47, %rd6, %rd68;
	ld.global.nc.u32 	%r83, [%rd47];
	add.s64 	%rd48, %rd6, %rd9;
	ld.global.nc.u32 	%r84, [%rd48];
	setp.eq.s32 	%p28, %r83, %r84;
	@%p28 bra 	$L__BB0_30;
	mov.b32 	%r85, 2143289344;
	st.global.u32 	[%rd10], %r85;
	bra.uni 	$L__BB0_35;
$L__BB0_30:
	ld.param.u32 	%r99, [chop_batch_f32_param_13];
	ld.global.nc.u32 	%r41, [%rd3];
	setp.gt.s32 	%p29, %r41, -1;
	setp.lt.s32 	%p30, %r41, %r99;
	and.pred  	%p31, %p29, %p30;
	@%p31 bra 	$L__BB0_32;
	mov.b32 	%r98, 2143289344;
	st.global.u32 	[%rd10], %r98;
	bra.uni 	$L__BB0_35;
$L__BB0_32:
	ld.param.u64 	%rd64, [chop_batch_f32_param_7];
	mov.b32 	%r86, -1;
	shl.b32 	%r87, %r86, %r41;
	cvta.to.global.u64 	%rd49, %rd64;
	mul.wide.u32 	%rd50, %r41, 4;
	add.s64 	%rd51, %rd49, %rd50;
	ld.global.nc.u32 	%r88, [%rd51];
	mul.wide.s32 	%rd52, %r88, 4;
	add.s64 	%rd53, %rd52, %rd9;
	add.s64 	%rd54, %rd4, %rd53;
	ld.global.nc.f32 	%f59, [%rd54];
	mul.wide.s32 	%rd55, %r87, 4;
	add.s64 	%rd56, %rd68, %rd55;
	add.s64 	%rd57, %rd56, %rd52;
	add.s64 	%rd58, %rd4, %rd57;
	ld.global.nc.f32 	%f60, [%rd58];
	max.f32 	%f61, %f59, %f60;
	add.s64 	%rd59, %rd5, %rd53;
	ld.global.nc.f32 	%f62, [%rd59];
	add.s64 	%rd60, %rd5, %rd57;
	ld.global.nc.f32 	%f63, [%rd60];
	min.f32 	%f64, %f62, %f63;
	sub.f32 	%f21, %f61, %f64;
	setp.gt.f32 	%p32, %f21, 0f00000000;
	setp.gt.f32 	%p33, %f114, 0f00000000;
	and.pred  	%p34, %p32, %p33;
	@%p34 bra 	$L__BB0_34;
	mov.b32 	%r97, 2143289344;
	st.global.u32 	[%rd10], %r97;
	bra.uni 	$L__BB0_35;
$L__BB0_34:
	setp.lt.f32 	%p35, %f114, 0f00800000;
	mul.f32 	%f65, %f114, 0f4B000000;
	selp.f32 	%f66, %f65, %f114, %p35;
	selp.f32 	%f67, 0fC1B80000, 0f00000000, %p35;
	mov.b32 	%r89, %f66;
	add.s32 	%r90, %r89, -1059760811;
	and.b32  	%r91, %r90, -8388608;
	sub.s32 	%r92, %r89, %r91;
	mov.b32 	%f68, %r92;
	cvt.rn.f32.s32 	%f69, %r91;
	fma.rn.f32 	%f70, %f69, 0f34000000, %f67;
	add.f32 	%f71, %f68, 0fBF800000;
	fma.rn.f32 	%f72, %f71, 0fBE055027, 0f3E1039F6;
	fma.rn.f32 	%f73, %f72, %f71, 0fBDF8CDCC;
	fma.rn.f32 	%f74, %f73, %f71, 0f3E0F2955;
	fma.rn.f32 	%f75, %f74, %f71, 0fBE2AD8B9;
	fma.rn.f32 	%f76, %f75, %f71, 0f3E4CED0B;
	fma.rn.f32 	%f77, %f76, %f71, 0fBE7FFF22;
	fma.rn.f32 	%f78, %f77, %f71, 0f3EAAAA78;
	fma.rn.f32 	%f79, %f78, %f71, 0fBF000000;
	mul.f32 	%f80, %f71, %f79;
	fma.rn.f32 	%f81, %f80, %f71, %f71;
	fma.rn.f32 	%f82, %f70, 0f3F317218, %f81;
	setp.gt.u32 	%p36, %r89, 2139095039;
	fma.rn.f32 	%f83, %f66, 0f7F800000, 0f7F800000;
	selp.f32 	%f84, %f83, %f82, %p36;
	setp.eq.f32 	%p37, %f66, 0f00000000;
	mul.f32 	%f85, %f84, 0f3EDE5BD9;
	selp.f32 	%f86, 0fFF800000, %f85, %p37;
	setp.lt.f32 	%p38, %f21, 0f00800000;
	mul.f32 	%f87, %f21, 0f4B000000;
	selp.f32 	%f88, %f87, %f21, %p38;
	selp.f32 	%f89, 0fC1B80000, 0f00000000, %p38;
	mov.b32 	%r93, %f88;
	add.s32 	%r94, %r93, -1059760811;
	and.b32  	%r95, %r94, -8388608;
	sub.s32 	%r96, %r93, %r95;
	mov.b32 	%f90, %r96;
	cvt.rn.f32.s32 	%f91, %r95;
	fma.rn.f32 	%f92, %f91, 0f34000000, %f89;
	add.f32 	%f93, %f90, 0fBF800000;
	fma.rn.f32 	%f94, %f93, 0fBE055027, 0f3E1039F6;
	fma.rn.f32 	%f95, %f94, %f93, 0fBDF8CDCC;
	fma.rn.f32 	%f96, %f95, %f93, 0f3E0F2955;
	fma.rn.f32 	%f97, %f96, %f93, 0fBE2AD8B9;
	fma.rn.f32 	%f98, %f97, %f93, 0f3E4CED0B;
	fma.rn.f32 	%f99, %f98, %f93, 0fBE7FFF22;
	fma.rn.f32 	%f100, %f99, %f93, 0f3EAAAA78;
	fma.rn.f32 	%f101, %f100, %f93, 0fBF000000;
	mul.f32 	%f102, %f93, %f101;
	fma.rn.f32 	%f103, %f102, %f93, %f93;
	fma.rn.f32 	%f104, %f92, 0f3F317218, %f103;
	setp.gt.u32 	%p39, %r93, 2139095039;
	fma.rn.f32 	%f105, %f88, 0f7F800000, 0f7F800000;
	selp.f32 	%f106, %f105, %f104, %p39;
	setp.eq.f32 	%p40, %f88, 0f00000000;
	mul.f32 	%f107, %f106, 0f3EDE5BD9;
	selp.f32 	%f108, 0fFF800000, %f107, %p40;
	sub.f32 	%f109, %f86, %f108;
	mul.f32 	%f110, %f3, %f109;
	st.global.f32 	[%rd10], %f110;
$L__BB0_35:
	add.s32 	%r112, %r112, 1;
	add.s32 	%r111, %r111, 1;
	add.s32 	%r110, %r110, 1;
	setp.ne.s32 	%p41, %r110, 0;
	add.s32 	%r108, %r108, 1;
	add.s64 	%rd68, %rd68, 4;
	rem.s32 	%r113, %r40, %r7;
	@%p41 bra 	$L__BB0_21;
$L__BB0_36:
	ret;

}
	// .globl	chop_many_series_one_param_f32
.visible .entry chop_many_series_one_param_f32(
	.param .u64 .ptr .align 1 chop_many_series_one_param_f32_param_0,
	.param .u64 .ptr .align 1 chop_many_series_one_param_f32_param_1,
	.param .u64 .ptr .align 1 chop_many_series_one_param_f32_param_2,
	.param .u64 .ptr .align 1 chop_many_series_one_param_f32_param_3,
	.param .u32 chop_many_series_one_param_f32_param_4,
	.param .u32 chop_many_series_one_param_f32_param_5,
	.param .u32 chop_many_series_one_param_f32_param_6,
	.param .f32 chop_many_series_one_param_f32_param_7,
	.param .u64 .ptr .align 1 chop_many_series_one_param_f32_param_8
)
{
	.reg .pred 	%p<53>;
	.reg .b32 	%r<103>;
	.reg .b32 	%f<97>;
	.reg .b64 	%rd<143>;

	ld.param.u64 	%rd26, [chop_many_series_one_param_f32_param_0];
	ld.param.u64 	%rd27, [chop_many_series_one_param_f32_param_1];
	ld.param.u64 	%rd28, [chop_many_series_one_param_f32_param_2];
	ld.param.u64 	%rd29, [chop_many_series_one_param_f32_param_3];
	ld.param.u32 	%r41, [chop_many_series_one_param_f32_param_4];
	ld.param.u32 	%r42, [chop_many_series_one_param_f32_param_5];
	ld.param.u32 	%r43, [chop_many_series_one_param_f32_param_6];
	ld.param.f32 	%f14, [chop_many_series_one_param_f32_param_7];
	ld.param.u64 	%rd30, [chop_many_series_one_param_f32_param_8];
	cvta.to.global.u64 	%rd1, %rd30;
	mov.u32 	%r44, %ctaid.x;
	mov.u32 	%r45, %ntid.x;
	mov.u32 	%r46, %tid.x;
	mad.lo.s32 	%r1, %r44, %r45, %r46;
	setp.ge.s32 	%p2, %r1, %r41;
	@%p2 bra 	$L__BB1_48;
	cvta.to.global.u64 	%rd31, %rd29;
	cvt.s64.s32 	%rd2, %r1;
	mul.wide.s32 	%rd32, %r1, 4;
	add.s64 	%rd33, %rd31, %rd32;
	ld.global.nc.u32 	%r2, [%rd33];
	setp.gt.s32 	%p3, %r2, -1;
	setp.gt.s32 	%p4, %r42, %r2;
	and.pred  	%p5, %p3, %p4;
	@%p5 bra 	$L__BB1_14;
	setp.lt.s32 	%p44, %r42, 1;
	@%p44 bra 	$L__BB1_48;
	cvt.s64.s32 	%rd3, %r41;
	and.b32  	%r3, %r42, 7;
	setp.lt.u32 	%p45, %r42, 8;
	mov.b32 	%r98, 0;
	@%p45 bra 	$L__BB1_6;
	and.b32  	%r98, %r42, 2147483640;
	neg.s32 	%r89, %r98;
	shl.b64 	%rd114, %rd2, 2;
	add.s64 	%rd140, %rd1, %rd114;
	shl.b64 	%rd5, %rd3, 5;
	shl.b64 	%rd6, %rd3, 2;
$L__BB1_5:
	.pragma "nounroll";
	mov.b32 	%r84, 2143289344;
	st.global.u32 	[%rd140], %r84;
	add.s64 	%rd115, %rd140, %rd6;
	st.global.u32 	[%rd115], %r84;
	add.s64 	%rd116, %rd115, %rd6;
	st.global.u32 	[%rd116], %r84;
	add.s64 	%rd117, %rd116, %rd6;
	st.global.u32 	[%rd117], %r84;
	add.s64 	%rd118, %rd117, %rd6;
	st.global.u32 	[%rd118], %r84;
	add.s64 	%rd119, %rd118, %rd6;
	st.global.u32 	[%rd119], %r84;
	add.s64 	%rd120, %rd119, %rd6;
	st.global.u32 	[%rd120], %r84;
	add.s64 	%rd121, %rd120, %rd6;
	st.global.u32 	[%rd121], %r84;
	add.s32 	%r89, %r89, 8;
	add.s64 	%rd140, %rd140, %rd5;
	setp.eq.s32 	%p46, %r89, 0;
	@%p46 bra 	$L__BB1_6;
	bra.uni 	$L__BB1_5;
$L__BB1_6:
	setp.eq.s32 	%p47, %r3, 0;
	@%p47 bra 	$L__BB1_48;
	and.b32  	%r30, %r42, 3;
	setp.lt.u32 	%p48, %r3, 4;
	@%p48 bra 	$L__BB1_9;
	cvt.u64.u32 	%rd122, %r98;
	mad.lo.s64 	%rd123, %rd122, %rd3, %rd2;
	shl.b64 	%rd124, %rd123, 2;
	add.s64 	%rd125, %rd1, %rd124;
	mov.b32 	%r85, 2143289344;
	st.global.u32 	[%rd125], %r85;
	shl.b64 	%rd126, %rd3, 2;
	add.s64 	%rd127, %rd125, %rd126;
	st.global.u32 	[%rd127], %r85;
	add.s64 	%rd128, %rd127, %rd126;
	st.global.u32 	[%rd128], %r85;
	add.s64 	%rd129, %rd128, %rd126;
	st.global.u32 	[%rd129], %r85;
	add.s32 	%r98, %r98, 4;
$L__BB1_9:
	setp.eq.s32 	%p49, %r30, 0;
	@%p49 bra 	$L__BB1_48;
	setp.eq.s32 	%p50, %r30, 1;
	@%p50 bra 	$L__BB1_12;
	cvt.u64.u32 	%rd130, %r98;
	mad.lo.s64 	%rd131, %rd130, %rd3, %rd2;
	shl.b64 	%rd132, %rd131, 2;
	add.s64 	%rd133, %rd1, %rd132;
	mov.b32 	%r86, 2143289344;
	st.global.u32 	[%rd133], %r86;
	shl.b64 	%rd134, %rd3, 2;
	add.s64 	%rd135, %rd133, %rd134;
	st.global.u32 	[%rd135], %r86;
	add.s32 	%r98, %r98, 2;
$L__BB1_12:
	and.b32  	%r87, %r42, 1;
	setp.eq.b32 	%p51, %r87, 1;
	not.pred 	%p52, %p51;
	@%p52 bra 	$L__BB1_48;
	cvt.u64.u32 	%rd136, %r98;
	mad.lo.s64 	%rd137, %rd136, %rd3, %rd2;
	shl.b64 	%rd138, %rd137, 2;
	add.s64 	%rd139, %rd1, %rd138;
	mov.b32 	%r88, 2143289344;
	st.global.u32 	[%rd139], %r88;
	bra.uni 	$L__BB1_48;
$L__BB1_14:
	setp.gt.s32 	%p6, %r43, 0;
	sub.s32 	%r47, %r42, %r2;
	setp.le.s32 	%p7, %r43, %r47;
	and.pred  	%p8, %p6, %p7;
	@%p8 bra 	$L__BB1_27;
	setp.lt.s32 	%p35, %r42, 1;
	@%p35 bra 	$L__BB1_48;
	cvt.s64.s32 	%rd9, %r41;
	and.b32  	%r8, %r42, 7;
	setp.lt.u32 	%p36, %r42, 8;
	mov.b32 	%r101, 0;
	@%p36 bra 	$L__BB1_19;
	and.b32  	%r101, %r42, 2147483640;
	neg.s32 	%r90, %r101;
	shl.b64 	%rd88, %rd2, 2;
	add.s64 	%rd141, %rd1, %rd88;
	shl.b64 	%rd11, %rd9, 5;
	shl.b64 	%rd12, %rd9, 2;
$L__BB1_18:
	.pragma "nounroll";
	mov.b32 	%r78, 2143289344;
	st.global.u32 	[%rd141], %r78;
	add.s64 	%rd89, %rd141, %rd12;
	st.global.u32 	[%rd89], %r78;
	add.s64 	%rd90, %rd89, %rd12;
	st.global.u32 	[%rd90], %r78;
	add.s64 	%rd91, %rd90, %rd12;
	st.global.u32 	[%rd91], %r78;
	add.s64 	%rd92, %rd91, %rd12;
	st.global.u32 	[%rd92], %r78;
	add.s64 	%rd93, %rd92, %rd12;
	st.global.u32 	[%rd93], %r78;
	add.s64 	%rd94, %rd93, %rd12;
	st.global.u32 	[%rd94], %r78;
	add.s64 	%rd95, %rd94, %rd12;
	st.global.u32 	[%rd95], %r78;
	add.s32 	%r90, %r90, 8;
	add.s64 	%rd141, %rd141, %rd11;
	setp.eq.s32 	%p37, %r90, 0;
	@%p37 bra 	$L__BB1_19;
	bra.uni 	$L__BB1_18;
$L__BB1_19:
	setp.eq.s32 	%p38, %r8, 0;
	@%p38 bra 	$L__BB1_48;
	and.b32  	%r36, %r42, 3;
	setp.lt.u32 	%p39, %r8, 4;
	@%p39 bra 	$L__BB1_22;
	cvt.u64.u32 	%rd96, %r101;
	mad.lo.s64 	%rd97, %rd96, %rd9, %rd2;
	shl.b64 	%rd98, %rd97, 2;
	add.s64 	%rd99, %rd1, %rd98;
	mov.b32 	%r79, 2143289344;
	st.global.u32 	[%rd99], %r79;
	shl.b64 	%rd100, %rd9, 2;
	add.s64 	%rd101, %rd99, %rd100;
	st.global.u32 	[%rd101], %r79;
	add.s64 	%rd102, %rd101, %rd100;
	st.global.u32 	[%rd102], %r79;
	add.s64 	%rd103, %rd102, %rd100;
	st.global.u32 	[%rd103], %r79;
	add.s32 	%r101, %r101, 4;
$L__BB1_22:
	setp.eq.s32 	%p40, %r36, 0;
	@%p40 bra 	$L__BB1_48;
	setp.eq.s32 	%p41, %r36, 1;
	@%p41 bra 	$L__BB1_25;
	cvt.u64.u32 	%rd104, %r101;
	mad.lo.s64 	%rd105, %rd104, %rd9, %rd2;
	shl.b64 	%rd106, %rd105, 2;
	add.s64 	%rd107, %rd1, %rd106;
	mov.b32 	%r80, 2143289344;
	st.global.u32 	[%rd107], %r80;
	shl.b64 	%rd108, %rd9, 2;
	add.s64 	%rd109, %rd107, %rd108;
	st.global.u32 	[%rd109], %r80;
	add.s32 	%r101, %r101, 2;
$L__BB1_25:
	and.b32  	%r81, %r42, 1;
	setp.eq.b32 	%p42, %r81, 1;
	not.pred 	%p43, %p42;
	@%p43 bra 	$L__BB1_48;
	cvt.u64.u32 	%rd110, %r101;
	mad.lo.s64 	%rd111, %rd110, %rd9, %rd2;
	shl.b64 	%rd112, %rd111, 2;
	add.s64 	%rd113, %rd1, %rd112;
	mov.b32 	%r82, 2143289344;
	st.global.u32 	[%rd113], %r82;
	bra.uni 	$L__BB1_48;
$L__BB1_27:
	add.s32 	%r48, %r43, %r2;
	add.s32 	%r94, %r48, -1;
	setp.lt.s32 	%p9, %r94, 1;
	@%p9 bra 	$L__BB1_39;
	cvt.s64.s32 	%rd15, %r41;
	add.s32 	%r51, %r48, -2;
	and.b32  	%r14, %r94, 7;
	setp.lt.u32 	%p10, %r51, 7;
	mov.b32 	%r91, 0;
	@%p10 bra 	$L__BB1_31;
	and.b32  	%r91, %r94, 2147483640;
	neg.s32 	%r96, %r91;
	shl.b64 	%rd34, %rd2, 2;
	add.s64 	%rd142, %rd1, %rd34;
	shl.b64 	%rd17, %rd15, 5;
	shl.b64 	%rd18, %rd15, 2;
$L__BB1_30:
	.pragma "nounroll";
	mov.b32 	%r52, 2143289344;
	st.global.u32 	[%rd142], %r52;
	add.s64 	%rd35, %rd142, %rd18;
	st.global.u32 	[%rd35], %r52;
	add.s64 	%rd36, %rd35, %rd18;
	st.global.u32 	[%rd36], %r52;
	add.s64 	%rd37, %rd36, %rd18;
	st.global.u32 	[%rd37], %r52;
	add.s64 	%rd38, %rd37, %rd18;
	st.global.u32 	[%rd38], %r52;
	add.s64 	%rd39, %rd38, %rd18;
	st.global.u32 	[%rd39], %r52;
	add.s64 	%rd40, %rd39, %rd18;
	st.global.u32 	[%rd40], %r52;
	add.s64 	%rd41, %rd40, %rd18;
	st.global.u32 	[%rd41], %r52;
	add.s32 	%r96, %r96, 8;
	add.s64 	%rd142, %rd142, %rd17;
	setp.eq.s32 	%p11, %r96, 0;
	@%p11 bra 	$L__BB1_31;
	bra.uni 	$L__BB1_30;
$L__BB1_31:
	setp.eq.s32 	%p12, %r14, 0;
	@%p12 bra 	$L__BB1_39;
	and.b32  	%r18, %r94, 3;
	setp.lt.u32 	%p13, %r14, 4;
	@%p13 bra 	$L__BB1_34;
	cvt.u64.u32 	%rd42, %r91;
	mad.lo.s64 	%rd43, %rd42, %rd15, %rd2;
	shl.b64 	%rd44, %rd43, 2;
	add.s64 	%rd45, %rd1, %rd44;
	mov.b32 	%r53, 2143289344;
	st.global.u32 	[%rd45], %r53;
	add.s32 	%r54, %r91, 1;
	cvt.u64.u32 	%rd46, %r54;
	mad.lo.s64 	%rd47, %rd46, %rd15, %rd2;
	shl.b64 	%rd48, %rd47, 2;
	add.s64 	%rd49, %rd1, %rd48;
	st.global.u32 	[%rd49], %r53;
	add.s32 	%r55, %r91, 2;
	cvt.u64.u32 	%rd50, %r55;
	mad.lo.s64 	%rd51, %rd50, %rd15, %rd2;
	shl.b64 	%rd52, %rd51, 2;
	add.s64 	%rd53, %rd1, %rd52;
	st.global.u32 	[%rd53], %r53;
	add.s32 	%r56, %r91, 3;
	cvt.u64.u32 	%rd54, %r56;
	mad.lo.s64 	%rd55, %rd54, %rd15, %rd2;
	shl.b64 	%rd56, %rd55, 2;
	add.s64 	%rd57, %rd1, %rd56;
	st.global.u32 	[%rd57], %r53;
	add.s32 	%r91, %r91, 4;
$L__BB1_34:
	setp.eq.s32 	%p14, %r18, 0;
	@%p14 bra 	$L__BB1_39;
	setp.eq.s32 	%p15, %r18, 1;
	@%p15 bra 	$L__BB1_37;
	cvt.u64.u32 	%rd58, %r91;
	mad.lo.s64 	%rd59, %rd58, %rd15, %rd2;
	shl.b64 	%rd60, %rd59, 2;
	add.s64 	%rd61, %rd1, %rd60;
	mov.b32 	%r57, 2143289344;
	st.global.u32 	[%rd61], %r57;
	add.s32 	%r58, %r91, 1;
	cvt.u64.u32 	%rd62, %r58;
	mad.lo.s64 	%rd63, %rd62, %rd15, %rd2;
	shl.b64 	%rd64, %rd63, 2;
	add.s64 	%rd65, %rd1, %rd64;
	st.global.u32 	[%rd65], %r57;
	add.s32 	%r91, %r91, 2;
$L__BB1_37:
	and.b32  	%r59, %r94, 1;
	setp.eq.b32 	%p16, %r59, 1;
	not.pred 	%p17, %p16;
	@%p17 bra 	$L__BB1_39;
	cvt.u64.u32 	%rd66, %r91;
	mad.lo.s64 	%rd67, %rd66, %rd15, %rd2;
	shl.b64 	%rd68, %rd67, 2;
	add.s64 	%rd69, %rd1, %rd68;
	mov.b32 	%r60, 2143289344;
	st.global.u32 	[%rd69], %r60;
$L__BB1_39:
	setp.ge.s32 	%p18, %r94, %r42;
	@%p18 bra 	$L__BB1_48;
	cvt.rn.f32.s32 	%f15, %r43;
	setp.lt.s32 	%p19, %r43, 1;
	mul.f32 	%f16, %f15, 0f4B000000;
	selp.f32 	%f17, %f16, %f15, %p19;
	mov.b32 	%r61, %f17;
	add.s32 	%r62, %r61, -1059760811;
	and.b32  	%r63, %r62, -8388608;
	sub.s32 	%r64, %r61, %r63;
	mov.b32 	%f18, %r64;
	add.f32 	%f19, %f18, 0fBF800000;
	cvta.to.global.u64 	%rd19, %rd28;
	cvt.s64.s32 	%rd20, %r41;
	cvta.to.global.u64 	%rd21, %rd26;
	cvta.to.global.u64 	%rd22, %rd27;
	fma.rn.f32 	%f20, %f17, 0f7F800000, 0f7F800000;
	setp.gt.u32 	%p20, %r61, 2139095039;
	fma.rn.f32 	%f21, %f19, 0fBE055027, 0f3E1039F6;
	fma.rn.f32 	%f22, %f21, %f19, 0fBDF8CDCC;
	fma.rn.f32 	%f23, %f22, %f19, 0f3E0F2955;
	fma.rn.f32 	%f24, %f23, %f19, 0fBE2AD8B9;
	fma.rn.f32 	%f25, %f24, %f19, 0f3E4CED0B;
	fma.rn.f32 	%f26, %f25, %f19, 0fBE7FFF22;
	fma.rn.f32 	%f27, %f26, %f19, 0f3EAAAA78;
	fma.rn.f32 	%f28, %f27, %f19, 0fBF000000;
	mul.f32 	%f29, %f19, %f28;
	fma.rn.f32 	%f30, %f29, %f19, %f19;
	cvt.rn.f32.s32 	%f31, %r63;
	selp.f32 	%f32, 0fC1B80000, 0f00000000, %p19;
	fma.rn.f32 	%f33, %f31, 0f34000000, %f32;
	fma.rn.f32 	%f34, %f33, 0f3F317218, %f30;
	selp.f32 	%f35, %f20, %f34, %p20;
	mul.f32 	%f36, %f35, 0f3EDE5BD9;
	rcp.rn.f32 	%f37, %f36;
	setp.eq.f32 	%p21, %f17, 0f00000000;
	selp.f32 	%f38, 0f80000000, %f37, %p21;
	mul.f32 	%f1, %f14, %f38;
$L__BB1_41:
	mov.u32 	%r23, %r94;
	add.s32 	%r94, %r23, 1;
	cvt.s64.s32 	%rd70, %r94;
	mad.lo.s64 	%rd71, %rd70, %rd20, %rd2;
	shl.b64 	%rd72, %rd71, 2;
	add.s64 	%rd73, %rd19, %rd72;
	ld.global.nc.f32 	%f41, [%rd73];
	sub.s32 	%r66, %r94, %r43;
	cvt.s64.s32 	%rd74, %r66;
	mad.lo.s64 	%rd75, %rd74, %rd20, %rd2;
	shl.b64 	%rd76, %rd75, 2;
	add.s64 	%rd77, %rd19, %rd76;
	ld.global.nc.f32 	%f42, [%rd77];
	sub.f32 	%f2, %f41, %f42;
	sub.s32 	%r67, %r23, %r43;
	add.s32 	%r68, %r67, 1;
	cvt.s64.s32 	%rd23, %r68;
	mov.f32 	%f95, 0fFF800000;
	mov.f32 	%f96, 0f7F800000;
	mov.b32 	%r95, 0;
$L__BB1_42:
	cvt.u64.u32 	%rd78, %r95;
	add.s64 	%rd79, %rd78, %rd23;
	mad.lo.s64 	%rd80, %rd79, %rd20, %rd2;
	shl.b64 	%rd81, %rd80, 2;
	add.s64 	%rd82, %rd21, %rd81;
	ld.global.nc.f32 	%f5, [%rd82];
	add.s64 	%rd83, %rd22, %rd81;
	ld.global.nc.f32 	%f43, [%rd83];
	setp.nan.f32 	%p22, %f5, %f5;
	setp.nan.f32 	%p23, %f43, %f43;
	or.pred  	%p1, %p22, %p23;
	@%p1 bra 	$L__BB1_44;
	max.f32 	%f95, %f95, %f5;
	min.f32 	%f96, %f96, %f43;
	add.s32 	%r95, %r95, 1;
	setp.eq.s32 	%p24, %r95, %r43;
	@%p24 bra 	$L__BB1_44;
	bra.uni 	$L__BB1_42;
$L__BB1_44:
	setp.leu.f32 	%p25, %f2, 0f00000000;
	or.pred  	%p26, %p1, %p25;
	mov.f32 	%f94, 0f7FC00000;
	@%p26 bra 	$L__BB1_47;
	sub.f32 	%f9, %f95, %f96;
	setp.leu.f32 	%p27, %f9, 0f00000000;
	@%p27 bra 	$L__BB1_47;
	setp.lt.f32 	%p28, %f2, 0f00800000;
	mul.f32 	%f46, %f2, 0f4B000000;
	selp.f32 	%f47, %f46, %f2, %p28;
	selp.f32 	%f48, 0fC1B80000, 0f00000000, %p28;
	mov.b32 	%r69, %f47;
	add.s32 	%r70, %r69, -1059760811;
	and.b32  	%r71, %r70, -8388608;
	sub.s32 	%r72, %r69, %r71;
	mov.b32 	%f49, %r72;
	cvt.rn.f32.s32 	%f50, %r71;
	fma.rn.f32 	%f51, %f50, 0f34000000, %f48;
	add.f32 	%f52, %f49, 0fBF800000;
	fma.rn.f32 	%f53, %f52, 0fBE055027, 0f3E1039F6;
	fma.rn.f32 	%f54, %f53, %f52, 0fBDF8CDCC;
	fma.rn.f32 	%f55, %f54, %f52, 0f3E0F2955;
	fma.rn.f32 	%f56, %f55, %f52, 0fBE2AD8B9;
	fma.rn.f32 	%f57, %f56, %f52, 0f3E4CED0B;
	fma.rn.f32 	%f58, %f57, %f52, 0fBE7FFF22;
	fma.rn.f32 	%f59, %f58, %f52, 0f3EAAAA78;
	fma.rn.f32 	%f60, %f59, %f52, 0fBF000000;
	mul.f32 	%f61, %f52, %f60;
	fma.rn.f32 	%f62, %f61, %f52, %f52;
	fma.rn.f32 	%f63, %f51, 0f3F317218, %f62;
	setp.gt.u32 	%p29, %r69, 2139095039;
	fma.rn.f32 	%f64, %f47, 0f7F800000, 0f7F800000;
	selp.f32 	%f65, %f64, %f63, %p29;
	setp.eq.f32 	%p30, %f47, 0f00000000;
	mul.f32 	%f66, %f65, 0f3EDE5BD9;
	selp.f32 	%f67, 0fFF800000, %f66, %p30;
	setp.lt.f32 	%p31, %f9, 0f00800000;
	mul.f32 	%f68, %f9, 0f4B000000;
	selp.f32 	%f69, %f68, %f9, %p31;
	selp.f32 	%f70, 0fC1B80000, 0f00000000, %p31;
	mov.b32 	%r73, %f69;
	add.s32 	%r74, %r73, -1059760811;
	and.b32  	%r75, %r74, -8388608;
	sub.s32 	%r76, %r73, %r75;
	mov.b32 	%f71, %r76;
	cvt.rn.f32.s32 	%f72, %r75;
	fma.rn.f32 	%f73, %f72, 0f34000000, %f70;
	add.f32 	%f74, %f71, 0fBF800000;
	fma.rn.f32 	%f75, %f74, 0fBE055027, 0f3E1039F6;
	fma.rn.f32 	%f76, %f75, %f74, 0fBDF8CDCC;
	fma.rn.f32 	%f77, %f76, %f74, 0f3E0F2955;
	fma.rn.f32 	%f78, %f77, %f74, 0fBE2AD8B9;
	fma.rn.f32 	%f79, %f78, %f74, 0f3E4CED0B;
	fma.rn.f32 	%f80, %f79, %f74, 0fBE7FFF22;
	fma.rn.f32 	%f81, %f80, %f74, 0f3EAAAA78;
	fma.rn.f32 	%f82, %f81, %f74, 0fBF000000;
	mul.f32 	%f83, %f74, %f82;
	fma.rn.f32 	%f84, %f83, %f74, %f74;
	fma.rn.f32 	%f85, %f73, 0f3F317218, %f84;
	setp.gt.u32 	%p32, %r73, 2139095039;
	fma.rn.f32 	%f86, %f69, 0f7F800000, 0f7F800000;
	selp.f32 	%f87, %f86, %f85, %p32;
	setp.eq.f32 	%p33, %f69, 0f00000000;
	mul.f32 	%f88, %f87, 0f3EDE5BD9;
	selp.f32 	%f89, 0fFF800000, %f88, %p33;
	sub.f32 	%f90, %f67, %f89;
	mul.f32 	%f94, %f1, %f90;
$L__BB1_47:
	cvt.s64.s32 	%rd84, %r23;
	mad.lo.s64 	%rd85, %rd84, %rd20, %rd2;
	shl.b64 	%rd86, %rd85, 2;
	add.s64 	%rd87, %rd1, %rd86;
	st.global.f32 	[%rd87], %f94;
	setp.eq.s32 	%p34, %r94, %r42;
	@%p34 bra 	$L__BB1_48;
	bra.uni 	$L__BB1_41;
$L__BB1_48:
	ret;

}


// ===== COMPILED SASS (sm_100) =====

	.target	sm_100

	.elftype	@"ET_EXEC"


//--------------------- .note.nv.tkinfo           --------------------------
	.section	.note.nv.tkinfo,"",@"SHT_NOTE"
	.sectionflags	@"SHF_NOTE_NV_TKINFO"
	.tkinfo
        /*0018*/ 	.word	0x00000002
        /*0030*/ 	.string	""
        /*0030*/ 	.string	"ptxas"
        /*0030*/ 	.string	"Cuda compilation tools, release 13.0, V13.0.88"
        /*0030*/ 	.string	"Build cuda_13.0.r13.0/compiler.36424714_0"
        /*0030*/ 	.string	"-arch sm_100 -m 64 "



//--------------------- .note.nv.cuinfo           --------------------------
	.section	.note.nv.cuinfo,"",@"SHT_NOTE"
	.sectionflags	@"SHF_NOTE_NV_CUINFO"
        /*0018*/ 	.short	0x0002
        /*001a*/ 	.short	0x0064
        /*001c*/ 	.short	0x0082
	.zero		2


//--------------------- .nv.info                  --------------------------
	.section	.nv.info,"",@"SHT_CUDA_INFO"
	.align	4


	//----- nvinfo : EIATTR_REGCOUNT
	.align		4
        /*0000*/ 	.byte	0x04, 0x2f
        /*0002*/ 	.short	(.L_1 - .L_0)
	.align		4
.L_0:
        /*0004*/ 	.word	index@(chop_batch_f32)
        /*0008*/ 	.word	0x0000001e


	//----- nvinfo : EIATTR_FRAME_SIZE
	.align		4
.L_1:
        /*000c*/ 	.byte	0x04, 0x11
        /*000e*/ 	.short	(.L_3 - .L_2)
	.align		4
.L_2:
        /*0010*/ 	.word	index@($__internal_1_$__cuda_sm20_rcp_rn_f32_slowpath)
        /*0014*/ 	.word	0x00000000


	//----- nvinfo : EIATTR_FRAME_SIZE
	.align		4
.L_3:
        /*0018*/ 	.byte	0x04, 0x11
        /*001a*/ 	.short	(.L_5 - .L_4)
	.align		4
.L_4:
        /*001c*/ 	.word	index@(chop_batch_f32)
        /*0020*/ 	.word	0x00000000


	//----- nvinfo : EIATTR_REGCOUNT
	.align		4
.L_5:
        /*0024*/ 	.byte	0x04, 0x2f
        /*0026*/ 	.short	(.L_7 - .L_6)
	.align		4
.L_6:
        /*0028*/ 	.word	index@(chop_many_series_one_param_f32)
        /*002c*/ 	.word	0x00000020


	//----- nvinfo : EIATTR_FRAME_SIZE
	.align		4
.L_7:
        /*0030*/ 	.byte	0x04, 0x11
        /*0032*/ 	.short	(.L_9 - .L_8)
	.align		4
.L_8:
        /*0034*/ 	.word	index@($__internal_0_$__cuda_sm20_rcp_rn_f32_slowpath)
        /*0038*/ 	.word	0x00000000


	//----- nvinfo : EIATTR_FRAME_SIZE
	.align		4
.L_9:
        /*003c*/ 	.byte	0x04, 0x11
        /*003e*/ 	.short	(.L_11 - .L_10)
	.align		4
.L_10:
        /*0040*/ 	.word	index@(chop_many_series_one_param_f32)
        /*0044*/ 	.word	0x00000000


	//----- nvinfo : EIATTR_MIN_STACK_SIZE
	.align		4
.L_11:
        /*0048*/ 	.byte	0x04, 0x12
        /*004a*/ 	.short	(.L_13 - .L_12)
	.align		4
.L_12:
        /*004c*/ 	.word	index@(chop_many_series_one_param_f32)
        /*0050*/ 	.word	0x00000000


	//----- nvinfo : EIATTR_MIN_STACK_SIZE
	.align		4
.L_13:
        /*0054*/ 	.byte	0x04, 0x12
        /*0056*/ 	.short	(.L_15 - .L_14)
	.align		4
.L_14:
        /*0058*/ 	.word	index@(chop_batch_f32)
        /*005c*/ 	.word	0x00000000
.L_15:


//--------------------- .nv.compat                --------------------------
	.section	.nv.compat,"",@"SHT_CUDA_COMPAT_INFO"
	.align	4
        /*0000*/ 	.byte	0x02, 0x09, 0x00, 0x00, 0x02, 0x02, 0x01, 0x00, 0x02, 0x05, 0x05, 0x00, 0x03, 0x07, 0x01, 0x01
        /*0010*/ 	.byte	0x02, 0x03, 0x00, 0x00, 0x02, 0x06, 0x01, 0x00, 0x04, 0x0b, 0x08, 0x00, 0x01, 0x00, 0x00, 0x00
        /*0020*/ 	.byte	0x00, 0x00, 0x00, 0x00


//--------------------- .nv.info.chop_many_series_one_param_f32 --------------------------
	.section	.nv.info.chop_many_series_one_param_f32,"",@"SHT_CUDA_INFO"
	.sectionflags	@""
	.align	4


	//----- nvinfo : EIATTR_CUDA_API_VERSION
	.align		4
        /*0000*/ 	.byte	0x04, 0x37
        /*0002*/ 	.short	(.L_17 - .L_16)
.L_16:
        /*0004*/ 	.word	0x00000082


	//----- nvinfo : EIATTR_KPARAM_INFO
	.align		4
.L_17:
        /*0008*/ 	.byte	0x04, 0x17
        /*000a*/ 	.short	(.L_19 - .L_18)
.L_18:
        /*000c*/ 	.word	0x00000000
        /*0010*/ 	.short	0x0008
        /*0012*/ 	.short	0x0030
        /*0014*/ 	.byte	0x00, 0xf5, 0x21, 0x00


	//----- nvinfo : EIATTR_KPARAM_INFO
	.align		4
.L_19:
        /*0018*/ 	.byte	0x04, 0x17
        /*001a*/ 	.short	(.L_21 - .L_20)
.L_20:
        /*001c*/ 	.word	0x00000000
        /*0020*/ 	.short	0x0007
        /*0022*/ 	.short	0x002c
        /*0024*/ 	.byte	0x00, 0xf0, 0x11, 0x00


	//----- nvinfo : EIATTR_KPARAM_INFO
	.align		4
.L_21:
        /*0028*/ 	.byte	0x04, 0x17
        /*002a*/ 	.short	(.L_23 - .L_22)
.L_22:
        /*002c*/ 	.word	0x00000000
        /*0030*/ 	.short	0x0006
        /*0032*/ 	.short	0x0028
        /*0034*/ 	.byte	0x00, 0xf0, 0x11, 0x00


	//----- nvinfo : EIATTR_KPARAM_INFO
	.align		4
.L_23:
        /*0038*/ 	.byte	0x04, 0x17
        /*003a*/ 	.short	(.L_25 - .L_24)
.L_24:
        /*003c*/ 	.word	0x00000000
        /*0040*/ 	.short	0x0005
        /*0042*/ 	.short	0x0024
        /*0044*/ 	.byte	0x00, 0xf0, 0x11, 0x00


	//----- nvinfo : EIATTR_KPARAM_INFO
	.align		4
.L_25:
        /*0048*/ 	.byte	0x04, 0x17
        /*004a*/ 	.short	(.L_27 - .L_26)
.L_26:
        /*004c*/ 	.word	0x00000000
        /*0050*/ 	.short	0x0004
        /*0052*/ 	.short	0x0020
        /*0054*/ 	.byte	0x00, 0xf0, 0x11, 0x00


	//----- nvinfo : EIATTR_KPARAM_INFO
	.align		4
.L_27:
        /*0058*/ 	.byte	0x04, 0x17
        /*005a*/ 	.short	(.L_29 - .L_28)
.L_28:
        /*005c*/ 	.word	0x00000000
        /*0060*/ 	.short	0x0003
        /*0062*/ 	.short	0x0018
        /*0064*/ 	.byte	0x00, 0xf5, 0x21, 0x00


	//----- nvinfo : EIATTR_KPARAM_INFO
	.align		4
.L_29:
        /*0068*/ 	.byte	0x04, 0x17
        /*006a*/ 	.short	(.L_31 - .L_30)
.L_30:
        /*006c*/ 	.word	0x00000000
        /*0070*/ 	.short	0x0002
        /*0072*/ 	.short	0x0010
        /*0074*/ 	.byte	0x00, 0xf5, 0x21, 0x00


	//----- nvinfo : EIATTR_KPARAM_INFO
	.align		4
.L_31:
        /*0078*/ 	.byte	0x04, 0x17
        /*007a*/ 	.short	(.L_33 - .L_32)
.L_32:
        /*007c*/ 	.word	0x00000000
        /*0080*/ 	.short	0x0001
        /*0082*/ 	.short	0x0008
        /*0084*/ 	.byte	0x00, 0xf5, 0x21, 0x00


	//----- nvinfo : EIATTR_KPARAM_INFO
	.align		4
.L_33:
        /*0088*/ 	.byte	0x04, 0x17
        /*008a*/ 	.short	(.L_35 - .L_34)
.L_34:
        /*008c*/ 	.word	0x00000000
        /*0090*/ 	.short	0x0000
        /*0092*/ 	.short	0x0000
        /*0094*/ 	.byte	0x00, 0xf5, 0x21, 0x00


	//----- nvinfo : EIATTR_SPARSE_MMA_MASK
	.align		4
.L_35:
        /*0098*/ 	.byte	0x03, 0x50
        /*009a*/ 	.short	0x0000


	//----- nvinfo : EIATTR_MAXREG_COUNT
	.align		4
        /*009c*/ 	.byte	0x03, 0x1b
        /*009e*/ 	.short	0x00ff


	//----- nvinfo : EIATTR_MERCURY_ISA_VERSION
	.align		4
        /*00a0*/ 	.byte	0x03, 0x5f
        /*00a2*/ 	.short	0x0101


	//----- nvinfo : EIATTR_VRC_CTA_INIT_COUNT
	.align		4
        /*00a4*/ 	.byte	0x02, 0x4a
	.zero		1
	.zero		1


	//----- nvinfo : EIATTR_EXIT_INSTR_OFFSETS
	.align		4
        /*00a8*/ 	.byte	0x04, 0x1c
        /*00aa*/ 	.short	(.L_37 - .L_36)


	//   ....[0]....
.L_36:
        /*00ac*/ 	.word	0x00000070


	//   ....[1]....
        /*00b0*/ 	.word	0x00000120


	//   ....[2]....
        /*00b4*/ 	.word	0x000003d0


	//   ....[3]....
        /*00b8*/ 	.word	0x00000550


	//   ....[4]....
        /*00bc*/ 	.word	0x00000670


	//   ....[5]....
        /*00c0*/ 	.word	0x00000710


	//   ....[6]....
        /*00c4*/ 	.word	0x00000780


	//   ....[7]....
        /*00c8*/ 	.word	0x00000a40


	//   ....[8]....
        /*00cc*/ 	.word	0x00000be0


	//   ....[9]....
        /*00d0*/ 	.word	0x00000d00


	//   ....[10]....
        /*00d4*/ 	.word	0x00000da0


	//   ....[11]....
        /*00d8*/ 	.word	0x00001510


	//   ....[12]....
        /*00dc*/ 	.word	0x00002130


	//----- nvinfo : EIATTR_CRS_STACK_SIZE
	.align		4
.L_37:
        /*00e0*/ 	.byte	0x04, 0x1e
        /*00e2*/ 	.short	(.L_39 - .L_38)
.L_38:
        /*00e4*/ 	.word	0x00000000


	//----- nvinfo : EIATTR_CBANK_PARAM_SIZE
	.align		4
.L_39:
        /*00e8*/ 	.byte	0x03, 0x19
        /*00ea*/ 	.short	0x0038


	//----- nvinfo : EIATTR_PARAM_CBANK
	.align		4
        /*00ec*/ 	.byte	0x04, 0x0a
        /*00ee*/ 	.short	(.L_41 - .L_40)
	.align		4
.L_40:
        /*00f0*/ 	.word	index@(.nv.constant0.chop_many_series_one_param_f32)
        /*00f4*/ 	.short	0x0380
        /*00f6*/ 	.short	0x0038


	//----- nvinfo : EIATTR_SW_WAR
	.align		4
.L_41:
        /*00f8*/ 	.byte	0x04, 0x36
        /*00fa*/ 	.short	(.L_43 - .L_42)
.L_42:
        /*00fc*/ 	.word	0x00000008
.L_43:


//--------------------- .nv.info.chop_batch_f32   --------------------------
	.section	.nv.info.chop_batch_f32,"",@"SHT_CUDA_INFO"
	.sectionflags	@""
	.align	4


	//----- nvinfo : EIATTR_CUDA_API_VERSION
	.align		4
        /*0000*/ 	.byte	0x04, 0x37
        /*0002*/ 	.short	(.L_45 - .L_44)
.L_44:
        /*0004*/ 	.word	0x00000082


	//----- nvinfo : EIATTR_KPARAM_INFO
	.align		4
.L_45:
        /*0008*/ 	.byte	0x04, 0x17
        /*000a*/ 	.short	(.L_47 - .L_46)
.L_46:
        /*000c*/ 	.word	0x00000000
        /*0010*/ 	.short	0x0010
        /*0012*/ 	.short	0x0070
        /*0014*/ 	.byte	0x00, 0xf5, 0x21, 0x00


	//----- nvinfo : EIATTR_KPARAM_INFO
	.align		4
.L_47:
        /*0018*/ 	.byte	0x04, 0x17
        /*001a*/ 	.short	(.L_49 - .L_48)
.L_48:
        /*001c*/ 	.word	0x00000000
        /*0020*/ 	.short	0x000f
        /*0022*/ 	.short	0x0068
        /*0024*/ 	.byte	0x00, 0xf0, 0x11, 0x00


	//----- nvinfo : EIATTR_KPARAM_INFO
	.align		4
.L_49:
        /*0028*/ 	.byte	0x04, 0x17
        /*002a*/ 	.short	(.L_51 - .L_50)
.L_50:
        /*002c*/ 	.word	0x00000000
        /*0030*/ 	.short	0x000e
        /*0032*/ 	.short	0x0064
        /*0034*/ 	.byte	0x00, 0xf0, 0x11, 0x00


	//----- nvinfo : EIATTR_KPARAM_INFO
	.align		4
.L_51:
        /*0038*/ 	.byte	0x04, 0x17
        /*003a*/ 	.short	(.L_53 - .L_52)
.L_52:
        /*003c*/ 	.word	0x00000000
        /*0040*/ 	.short	0x000d
        /*0042*/ 	.short	0x0060
        /*0044*/ 	.byte	0x00, 0xf0, 0x11, 0x00


	//----- nvinfo : EIATTR_KPARAM_INFO
	.align		4
.L_53:
        /*0048*/ 	.byte	0x04, 0x17
        /*004a*/ 	.short	(.L_55 - .L_54)
.L_54:
        /*004c*/ 	.word	0x00000000
        /*0050*/ 	.short	0x000c
        /*0052*/ 	.short	0x005c
        /*0054*/ 	.byte	0x00, 0xf0, 0x11, 0x00


	//----- nvinfo : EIATTR_KPARAM_INFO
	.align		4
.L_55:
        /*0058*/ 	.byte	0x04, 0x17
        /*005a*/ 	.short	(.L_57 - .L_56)
.L_56:
        /*005c*/ 	.word	0x00000000
        /*0060*/ 	.short	0x000b
        /*0062*/ 	.short	0x0058
        /*0064*/ 	.byte	0x00, 0xf0, 0x11, 0x00


	//----- nvinfo : EIATTR_KPARAM_INFO
	.align		4
.L_57:
        /*0068*/ 	.byte	0x04, 0x17
        /*006a*/ 	.short	(.L_59 - .L_58)
.L_58:
        /*006c*/ 	.word	0x00000000
        /*0070*/ 	.short	0x000a
        /*0072*/ 	.short	0x0050
        /*0074*/ 	.byte	0x00, 0xf5, 0x21, 0x00


	//----- nvinfo : EIATTR_KPARAM_INFO
	.align		4
.L_59:
        /*0078*/ 	.byte	0x04, 0x17
        /*007a*/ 	.short	(.L_61 - .L_60)
.L_60:
        /*007c*/ 	.word	0x00000000
        /*0080*/ 	.short	0x0009
        /*0082*/ 	.short	0x0048
        /*0084*/ 	.byte	0x00, 0xf5, 0x21, 0x00


	//----- nvinfo : EIATTR_KPARAM_INFO
	.align		4
.L_61:
        /*0088*/ 	.byte	0x04, 0x17
        /*008a*/ 	.short	(.L_63 - .L_62)
.L_62:
        /*008c*/ 	.word	0x00000000
        /*0090*/ 	.short	0x0008
        /*0092*/ 	.short	0x0040
        /*0094*/ 	.byte	0x00, 0xf5, 0x21, 0x00


	//----- nvinfo : EIATTR_KPARAM_INFO
	.align		4
.L_63:
        /*0098*/ 	.byte	0x04, 0x17
        /*009a*/ 	.short	(.L_65 - .L_64)
.L_64:
        /*009c*/ 	.word	0x00000000
        /*00a0*/ 	.short	0x0007
        /*00a2*/ 	.short	0x0038
        /*00a4*/ 	.byte	0x00, 0xf5, 0x21, 0x00


	//----- nvinfo : EIATTR_KPARAM_INFO
	.align		4
.L_65:
        /*00a8*/ 	.byte	0x04, 0x17
        /*00aa*/ 	.short	(.L_67 - .L_66)
.L_66:
        /*00ac*/ 	.word	0x00000000
        /*00b0*/ 	.short	0x0006
        /*00b2*/ 	.short	0x0030
        /*00b4*/ 	.byte	0x00, 0xf5, 0x21, 0x00


	//----- nvinfo : EIATTR_KPARAM_INFO
	.align		4
.L_67:
        /*00b8*/ 	.byte	0x04, 0x17
        /*00ba*/ 	.short	(.L_69 - .L_68)
.L_68:
        /*00bc*/ 	.word	0x00000000
        /*00c0*/ 	.short	0x0005
        /*00c2*/ 	.short	0x0028
        /*00c4*/ 	.byte	0x00, 0xf5, 0x21, 0x00


	//----- nvinfo : EIATTR_KPARAM_INFO
	.align		4
.L_69:
        /*00c8*/ 	.byte	0x04, 0x17
        /*00ca*/ 	.short	(.L_71 - .L_70)
.L_70:
        /*00cc*/ 	.word	0x00000000
        /*00d0*/ 	.short	0x0004
        /*00d2*/ 	.short	0x0020
        /*00d4*/ 	.byte	0x00, 0xf5, 0x21, 0x00


	//----- nvinfo : EIATTR_KPARAM_INFO
	.align		4
.L_71:
        /*00d8*/ 	.byte	0x04, 0x17
        /*00da*/ 	.short	(.L_73 - .L_72)
.L_72:
        /*00dc*/ 	.word	0x00000000
        /*00e0*/ 	.short	0x0003
        /*00e2*/ 	.short	0x0018
        /*00e4*/ 	.byte	0x00, 0xf5, 0x21, 0x00


	//----- nvinfo : EIATTR_KPARAM_INFO
	.align		4
.L_73:
        /*00e8*/ 	.byte	0x04, 0x17
        /*00ea*/ 	.short	(.L_75 - .L_74)
.L_74:
        /*00ec*/ 	.word	0x00000000
        /*00f0*/ 	.short	0x0002
        /*00f2*/ 	.short	0x0010
        /*00f4*/ 	.byte	0x00, 0xf5, 0x21, 0x00


	//----- nvinfo : EIATTR_KPARAM_INFO
	.align		4
.L_75:
        /*00f8*/ 	.byte	0x04, 0x17
        /*00fa*/ 	.short	(.L_77 - .L_76)
.L_76:
        /*00fc*/ 	.word	0x00000000
        /*0100*/ 	.short	0x0001
        /*0102*/ 	.short	0x0008
        /*0104*/ 	.byte	0x00, 0xf5, 0x21, 0x00


	//----- nvinfo : EIATTR_KPARAM_INFO
	.align		4
.L_77:
        /*0108*/ 	.byte	0x04, 0x17
        /*010a*/ 	.short	(.L_79 - .L_78)
.L_78:
        /*010c*/ 	.word	0x00000000
        /*0110*/ 	.short	0x0000
        /*0112*/ 	.short	0x0000
        /*0114*/ 	.byte	0x00, 0xf5, 0x21, 0x00


	//----- nvinfo : EIATTR_SPARSE_MMA_MASK
	.align		4
.L_79:
        /*0118*/ 	.byte	0x03, 0x50
        /*011a*/ 	.short	0x0000


	//----- nvinfo : EIATTR_MAXREG_COUNT
	.align		4
        /*011c*/ 	.byte	0x03, 0x1b
        /*011e*/ 	.short	0x00ff


	//----- nvinfo : EIATTR_NUM_BARRIERS
	.align		4
        /*0120*/ 	.byte	0x02, 0x4c
        /*0122*/ 	.byte	0x01
	.zero		1


	//----- nvinfo : EIATTR_MERCURY_ISA_VERSION
	.align		4
        /*0124*/ 	.byte	0x03, 0x5f
        /*0126*/ 	.short	0x0101


	//----- nvinfo : EIATTR_VRC_CTA_INIT_COUNT
	.align		4
        /*0128*/ 	.byte	0x02, 0x4a
	.zero		1
	.zero		1


	//----- nvinfo : EIATTR_EXIT_INSTR_OFFSETS
	.align		4
        /*012c*/ 	.byte	0x04, 0x1c
        /*012e*/ 	.short	(.L_81 - .L_80)


	//   ....[0]....
.L_80:
        /*0130*/ 	.word	0x00000040


	//   ....[1]....
        /*0134*/ 	.word	0x00000180


	//   ....[2]....
        /*0138*/ 	.word	0x00000220


	//   ....[3]....
        /*013c*/ 	.word	0x00000290


	//   ....[4]....
        /*0140*/ 	.word	0x000016e0


	//----- nvinfo : EIATTR_CRS_STACK_SIZE
	.align		4
.L_81:
        /*0144*/ 	.byte	0x04, 0x1e
        /*0146*/ 	.short	(.L_83 - .L_82)
.L_82:
        /*0148*/ 	.word	0x00000000


	//----- nvinfo : EIATTR_CBANK_PARAM_SIZE
	.align		4
.L_83:
        /*014c*/ 	.byte	0x03, 0x19
        /*014e*/ 	.short	0x0078


	//----- nvinfo : EIATTR_PARAM_CBANK
	.align		4
        /*0150*/ 	.byte	0x04, 0x0a
        /*0152*/ 	.short	(.L_85 - .L_84)
	.align		4
.L_84:
        /*0154*/ 	.word	index@(.nv.constant0.chop_batch_f32)
        /*0158*/ 	.short	0x0380
        /*015a*/ 	.short	0x0078


	//----- nvinfo : EIATTR_SW_WAR
	.align		4
.L_85:
        /*015c*/ 	.byte	0x04, 0x36
        /*015e*/ 	.short	(.L_87 - .L_86)
.L_86:
        /*0160*/ 	.word	0x00000008
.L_87:


//--------------------- .nv.callgraph             --------------------------
	.section	.nv.callgraph,"",@"SHT_CUDA_CALLGRAPH"
	.align	4
	.sectionentsize	8
	.align		4
        /*0000*/ 	.word	0x00000000
	.align		4
        /*0004*/ 	.word	0xffffffff
	.align		4
        /*0008*/ 	.word	0x00000000
	.align		4
        /*000c*/ 	.word	0xfffffffe
	.align		4
        /*0010*/ 	.word	0x00000000
	.align		4
        /*0014*/ 	.word	0xfffffffd
	.align		4
        /*0018*/ 	.word	0x00000000
	.align		4
        /*001c*/ 	.word	0xfffffffc


//--------------------- .text.chop_many_series_one_param_f32 --------------------------
	.section	.text.chop_many_series_one_param_f32,"ax",@progbits
	.align	128
        .global         chop_many_series_one_param_f32
        .type           chop_many_series_one_param_f32,@function
        .size           chop_many_series_one_param_f32,(.L_x_49 - chop_many_series_one_param_f32)
        .other          chop_many_series_one_param_f32,@"STO_CUDA_ENTRY STV_DEFAULT"
chop_many_series_one_param_f32:
.text.chop_many_series_one_param_f32:
[----:B------:R-:W-:Y:S01]  /*0000*/  LDC R1, c[0x0][0x37c] ;  /* 0x0000df00ff017b82 */ /* 0x000fe20000000800 */
[----:B------:R-:W0:Y:S07]  /*0010*/  S2R R11, SR_TID.X ;  /* 0x00000000000b7919 */ /* 0x000e2e0000002100 */
[----:B------:R-:W0:Y:S08]  /*0020*/  S2UR UR4, SR_CTAID.X ;  /* 0x00000000000479c3 */ /* 0x000e300000002500 */
[----:B------:R-:W0:Y:S08]  /*0030*/  LDC R10, c[0x0][0x360] ;  /* 0x0000d800ff0a7b82 */ /* 0x000e300000000800 */
[----:B------:R-:W1:Y:S01]  /*0040*/  LDC R0, c[0x0][0x3a0] ;  /* 0x0000e800ff007b82 */ /* 0x000e620000000800 */
[----:B0-----:R-:W-:-:S05]  /*0050*/  IMAD R10, R10, UR4, R11 ;  /* 0x000000040a0a7c24 */ /* 0x001fca000f8e020b */
[----:B-1----:R-:W-:-:S13]  /*0060*/  ISETP.GE.AND P0, PT, R10, R0, PT ;  /* 0x000000000a00720c */ /* 0x002fda0003f06270 */
[----:B------:R-:W-:Y:S05]  /*0070*/  @P0 EXIT ;  /* 0x000000000000094d */ /* 0x000fea0003800000 */
[----:B------:R-:W0:Y:S01]  /*0080*/  LDC.64 R4, c[0x0][0x398] ;  /* 0x0000e600ff047b82 */ /* 0x000e220000000a00 */
[----:B------:R-:W1:Y:S07]  /*0090*/  LDCU.64 UR4, c[0x0][0x358] ;  /* 0x00006b00ff0477ac */ /* 0x000e6e0008000a00 */
[----:B------:R-:W2:Y:S01]  /*00a0*/  LDC R2, c[0x0][0x3a4] ;  /* 0x0000e900ff027b82 */ /* 0x000ea20000000800 */
[----:B0-----:R-:W-:-:S06]  /*00b0*/  IMAD.WIDE R4, R10, 0x4, R4 ;  /* 0x000000040a047825 */ /* 0x001fcc00078e0204 */
[----:B-1----:R-:W3:Y:S01]  /*00c0*/  LDG.E.CONSTANT R5, desc[UR4][R4.64] ;  /* 0x0000000404057981 */ /* 0x002ee2000c1e9900 */
[----:B------:R-:W-:Y:S02]  /*00d0*/  SHF.R.S32.HI R11, RZ, 0x1f, R10 ;  /* 0x0000001fff0b7819 */ /* 0x000fe4000001140a */
[C---:B---3--:R-:W-:Y:S02]  /*00e0*/  ISETP.GT.AND P1, PT, R5.reuse, -0x1, PT ;  /* 0xffffffff0500780c */ /* 0x048fe40003f24270 */
[----:B--2---:R-:W-:-:S13]  /*00f0*/  ISETP.GE.AND P0, PT, R5, R2, PT ;  /* 0x000000020500720c */ /* 0x004fda0003f06270 */
[----:B------:R-:W-:Y:S05]  /*0100*/  @!P0 BRA P1, `(.L_x_0) ;  /* 0x0000000400848947 */ /* 0x000fea0000800000 */
[----:B------:R-:W-:-:S13]  /*0110*/  ISETP.GE.AND P0, PT, R2, 0x1, PT ;  /* 0x000000010200780c */ /* 0x000fda0003f06270 */
[----:B------:R-:W-:Y:S05]  /*0120*/  @!P0 EXIT ;  /* 0x000000000000894d */ /* 0x000fea0003800000 */
[C---:B------:R-:W-:Y:S01]  /*0130*/  ISETP.GE.U32.AND P1, PT, R2.reuse, 0x8, PT ;  /* 0x000000080200780c */ /* 0x040fe20003f26070 */
[----:B------:R-:W-:Y:S01]  /*0140*/  IMAD.MOV.U32 R5, RZ, RZ, RZ ;  /* 0x000000ffff057224 */ /* 0x000fe200078e00ff */
[----:B------:R-:W-:Y:S02]  /*0150*/  LOP3.LUT R24, R2, 0x7, RZ, 0xc0, !PT ;  /* 0x0000000702187812 */ /* 0x000fe400078ec0ff */
[----:B------:R-:W-:Y:S02]  /*0160*/  SHF.R.S32.HI R3, RZ, 0x1f, R0 ;  /* 0x0000001fff037819 */ /* 0x000fe40000011400 */
[----:B------:R-:W-:-:S07]  /*0170*/  ISETP.NE.AND P0, PT, R24, RZ, PT ;  /* 0x000000ff1800720c */ /* 0x000fce0003f05270 */
[----:B------:R-:W-:Y:S06]  /*0180*/  @!P1 BRA `(.L_x_1) ;  /* 0x0000000000909947 */ /* 0x000fec0003800000 */
[----:B------:R-:W0:Y:S01]  /*0190*/  LDCU.64 UR6, c[0x0][0x3b0] ;  /* 0x00007600ff0677ac */ /* 0x000e220008000a00 */
[----:B------:R-:W-:Y:S01]  /*01a0*/  LOP3.LUT R5, R2, 0x7ffffff8, RZ, 0xc0, !PT ;  /* 0x7ffffff802057812 */ /* 0x000fe200078ec0ff */
[C---:B------:R-:W-:Y:S01]  /*01b0*/  IMAD.SHL.U32 R25, R0.reuse, 0x4, RZ ;  /* 0x0000000400197824 */ /* 0x040fe200078e00ff */
[C-C-:B------:R-:W-:Y:S02]  /*01c0*/  SHF.L.U64.HI R4, R0.reuse, 0x5, R3.reuse ;  /* 0x0000000500047819 */ /* 0x140fe40000010203 */
[----:B------:R-:W-:Y:S01]  /*01d0*/  SHF.L.U64.HI R21, R0, 0x2, R3 ;  /* 0x0000000200157819 */ /* 0x000fe20000010203 */
[----:B------:R-:W-:Y:S01]  /*01e0*/  IMAD.MOV R20, RZ, RZ, -R5 ;  /* 0x000000ffff147224 */ /* 0x000fe200078e0a05 */
[----:B0-----:R-:W-:-:S04]  /*01f0*/  LEA R6, P1, R10, UR6, 0x2 ;  /* 0x000000060a067c11 */ /* 0x001fc8000f8210ff */
[----:B------:R-:W-:-:S09]  /*0200*/  LEA.HI.X R7, R10, UR7, R11, 0x2, P1 ;  /* 0x000000070a077c11 */ /* 0x000fd200088f140b */
.L_x_2:
[----:B-1----:R-:W-:Y:S01]  /*0210*/  IADD3 R8, P1, PT, R6, R25, RZ ;  /* 0x0000001906087210 */ /* 0x002fe20007f3e0ff */
[----:B------:R-:W-:Y:S01]  /*0220*/  VIADD R20, R20, 0x8 ;  /* 0x0000000814147836 */ /* 0x000fe20000000000 */
[----:B------:R-:W-:-:S03]  /*0230*/  MOV R27, 0x7fc00000 ;  /* 0x7fc00000001b7802 */ /* 0x000fc60000000f00 */
[--C-:B------:R-:W-:Y:S01]  /*0240*/  IMAD.X R9, R7, 0x1, R21.reuse, P1 ;  /* 0x0000000107097824 */ /* 0x100fe200008e0615 */
[-C--:B------:R-:W-:Y:S01]  /*0250*/  IADD3 R12, P1, PT, R8, R25.reuse, RZ ;  /* 0x00000019080c7210 */ /* 0x080fe20007f3e0ff */
[----:B------:R0:W-:Y:S04]  /*0260*/  STG.E desc[UR4][R6.64], R27 ;  /* 0x0000001b06007986 */ /* 0x0001e8000c101904 */
[--C-:B------:R-:W-:Y:S01]  /*0270*/  IMAD.X R13, R9, 0x1, R21.reuse, P1 ;  /* 0x00000001090d7824 */ /* 0x100fe200008e0615 */
[-C--:B------:R-:W-:Y:S01]  /*0280*/  IADD3 R14, P1, PT, R12, R25.reuse, RZ ;  /* 0x000000190c0e7210 */ /* 0x080fe20007f3e0ff */
[----:B------:R1:W-:Y:S04]  /*0290*/  STG.E desc[UR4][R8.64], R27 ;  /* 0x0000001b08007986 */ /* 0x0003e8000c101904 */
[----:B------:R-:W-:Y:S01]  /*02a0*/  IMAD.X R15, R13, 0x1, R21, P1 ;  /* 0x000000010d0f7824 */ /* 0x000fe200008e0615 */
[----:B------:R-:W-:Y:S01]  /*02b0*/  IADD3 R16, P1, PT, R14, R25, RZ ;  /* 0x000000190e107210 */ /* 0x000fe20007f3e0ff */
[----:B------:R1:W-:Y:S01]  /*02c0*/  STG.E desc[UR4][R12.64], R27 ;  /* 0x0000001b0c007986 */ /* 0x0003e2000c101904 */
[----:B0-----:R-:W-:-:S03]  /*02d0*/  LEA R6, P2, R0, R6, 0x5 ;  /* 0x0000000600067211 */ /* 0x001fc600078428ff */
[----:B------:R-:W-:Y:S01]  /*02e0*/  IMAD.X R17, R15, 0x1, R21, P1 ;  /* 0x000000010f117824 */ /* 0x000fe200008e0615 */
[----:B------:R-:W-:Y:S01]  /*02f0*/  IADD3 R18, P1, PT, R16, R25, RZ ;  /* 0x0000001910127210 */ /* 0x000fe20007f3e0ff */
[----:B------:R1:W-:Y:S01]  /*0300*/  STG.E desc[UR4][R14.64], R27 ;  /* 0x0000001b0e007986 */ /* 0x0003e2000c101904 */
[----:B------:R-:W-:-:S03]  /*0310*/  IADD3.X R7, PT, PT, R7, R4, RZ, P2, !PT ;  /* 0x0000000407077210 */ /* 0x000fc600017fe4ff */
[--C-:B------:R-:W-:Y:S01]  /*0320*/  IMAD.X R19, R17, 0x1, R21.reuse, P1 ;  /* 0x0000000111137824 */ /* 0x100fe200008e0615 */
[-C--:B------:R-:W-:Y:S01]  /*0330*/  IADD3 R22, P1, PT, R18, R25.reuse, RZ ;  /* 0x0000001912167210 */ /* 0x080fe20007f3e0ff */
[----:B------:R1:W-:Y:S04]  /*0340*/  STG.E desc[UR4][R16.64], R27 ;  /* 0x0000001b10007986 */ /* 0x0003e8000c101904 */
[--C-:B------:R-:W-:Y:S01]  /*0350*/  IMAD.X R23, R19, 0x1, R21.reuse, P1 ;  /* 0x0000000113177824 */ /* 0x100fe200008e0615 */
[----:B------:R-:W-:Y:S01]  /*0360*/  IADD3 R28, P1, PT, R22, R25, RZ ;  /* 0x00000019161c7210 */ /* 0x000fe20007f3e0ff */
[----:B------:R1:W-:Y:S04]  /*0370*/  STG.E desc[UR4][R18.64], R27 ;  /* 0x0000001b12007986 */ /* 0x0003e8000c101904 */
[----:B------:R-:W-:Y:S01]  /*0380*/  IMAD.X R29, R23, 0x1, R21, P1 ;  /* 0x00000001171d7824 */ /* 0x000fe200008e0615 */
[----:B------:R1:W-:Y:S01]  /*0390*/  STG.E desc[UR4][R22.64], R27 ;  /* 0x0000001b16007986 */ /* 0x0003e2000c101904 */
[----:B------:R-:W-:-:S03]  /*03a0*/  ISETP.NE.AND P1, PT, R20, RZ, PT ;  /* 0x000000ff1400720c */ /* 0x000fc60003f25270 */
[----:B------:R1:W-:Y:S10]  /*03b0*/  STG.E desc[UR4][R28.64], R27 ;  /* 0x0000001b1c007986 */ /* 0x0003f4000c101904 */
[----:B------:R-:W-:Y:S05]  /*03c0*/  @P1 BRA `(.L_x_2) ;  /* 0xfffffffc00901947 */ /* 0x000fea000383ffff */
.L_x_1:
[----:B------:R-:W-:Y:S05]  /*03d0*/  @!P0 EXIT ;  /* 0x000000000000894d */ /* 0x000fea0003800000 */
[----:B------:R-:W-:Y:S02]  /*03e0*/  ISETP.GE.U32.AND P1, PT, R24, 0x4, PT ;  /* 0x000000041800780c */ /* 0x000fe40003f26070 */
[----:B------:R-:W-:-:S04]  /*03f0*/  LOP3.LUT R4, R2, 0x3, RZ, 0xc0, !PT ;  /* 0x0000000302047812 */ /* 0x000fc800078ec0ff */
[----:B------:R-:W-:-:S07]  /*0400*/  ISETP.NE.AND P0, PT, R4, RZ, PT ;  /* 0x000000ff0400720c */ /* 0x000fce0003f05270 */
[----:B------:R-:W-:Y:S06]  /*0410*/  @!P1 BRA `(.L_x_3) ;  /* 0x00000000004c9947 */ /* 0x000fec0003800000 */
[----:B------:R-:W0:Y:S01]  /*0420*/  LDCU.64 UR6, c[0x0][0x3b0] ;  /* 0x00007600ff0677ac */ /* 0x000e220008000a00 */
[----:B-1----:R-:W-:Y:S01]  /*0430*/  IMAD.WIDE.U32 R12, R5, R0, R10 ;  /* 0x00000000050c7225 */ /* 0x002fe200078e000a */
[----:B------:R-:W-:-:S03]  /*0440*/  SHF.L.U64.HI R15, R0, 0x2, R3 ;  /* 0x00000002000f7819 */ /* 0x000fc60000010203 */
[----:B------:R-:W-:Y:S02]  /*0450*/  IMAD.SHL.U32 R19, R0, 0x4, RZ ;  /* 0x0000000400137824 */ /* 0x000fe400078e00ff */
[C---:B------:R-:W-:Y:S01]  /*0460*/  IMAD R7, R5.reuse, R3, R13 ;  /* 0x0000000305077224 */ /* 0x040fe200078e020d */
[----:B------:R-:W-:Y:S01]  /*0470*/  IADD3 R5, PT, PT, R5, 0x4, RZ ;  /* 0x0000000405057810 */ /* 0x000fe20007ffe0ff */
[----:B------:R-:W-:Y:S01]  /*0480*/  IMAD.MOV.U32 R17, RZ, RZ, 0x7fc00000 ;  /* 0x7fc00000ff117424 */ /* 0x000fe200078e00ff */
[----:B0-----:R-:W-:-:S04]  /*0490*/  LEA R6, P1, R12, UR6, 0x2 ;  /* 0x000000060c067c11 */ /* 0x001fc8000f8210ff */
[-C--:B------:R-:W-:Y:S02]  /*04a0*/  IADD3 R8, P2, PT, R6, R19.reuse, RZ ;  /* 0x0000001306087210 */ /* 0x080fe40007f5e0ff */
[----:B------:R-:W-:Y:S02]  /*04b0*/  LEA.HI.X R7, R12, UR7, R7, 0x2, P1 ;  /* 0x000000070c077c11 */ /* 0x000fe400088f1407 */
[----:B------:R-:W-:-:S03]  /*04c0*/  IADD3 R12, P1, PT, R8, R19, RZ ;  /* 0x00000013080c7210 */ /* 0x000fc60007f3e0ff */
[--C-:B------:R-:W-:Y:S01]  /*04d0*/  IMAD.X R9, R7, 0x1, R15.reuse, P2 ;  /* 0x0000000107097824 */ /* 0x100fe200010e060f */
[----:B------:R-:W-:Y:S01]  /*04e0*/  IADD3 R14, P2, PT, R12, R19, RZ ;  /* 0x000000130c0e7210 */ /* 0x000fe20007f5e0ff */
[----:B------:R0:W-:Y:S02]  /*04f0*/  STG.E desc[UR4][R6.64], R17 ;  /* 0x0000001106007986 */ /* 0x0001e4000c101904 */
[--C-:B------:R-:W-:Y:S02]  /*0500*/  IMAD.X R13, R9, 0x1, R15.reuse, P1 ;  /* 0x00000001090d7824 */ /* 0x100fe400008e060f */
[----:B------:R0:W-:Y:S02]  /*0510*/  STG.E desc[UR4][R8.64], R17 ;  /* 0x0000001108007986 */ /* 0x0001e4000c101904 */
[----:B------:R-:W-:Y:S02]  /*0520*/  IMAD.X R15, R13, 0x1, R15, P2 ;  /* 0x000000010d0f7824 */ /* 0x000fe400010e060f */
[----:B------:R0:W-:Y:S04]  /*0530*/  STG.E desc[UR4][R12.64], R17 ;  /* 0x000000110c007986 */ /* 0x0001e8000c101904 */
[----:B------:R0:W-:Y:S02]  /*0540*/  STG.E desc[UR4][R14.64], R17 ;  /* 0x000000110e007986 */ /* 0x0001e4000c101904 */
.L_x_3:
[----:B------:R-:W-:Y:S05]  /*0550*/  @!P0 EXIT ;  /* 0x000000000000894d */ /* 0x000fea0003800000 */
[----:B------:R-:W-:Y:S02]  /*0560*/  ISETP.NE.AND P0, PT, R4, 0x1, PT ;  /* 0x000000010400780c */ /* 0x000fe40003f05270 */
[----:B------:R-:W-:-:S04]  /*0570*/  LOP3.LUT R2, R2, 0x1, RZ, 0xc0, !PT ;  /* 0x0000000102027812 */ /* 0x000fc800078ec0ff */
[----:B------:R-:W-:-:S07]  /*0580*/  ISETP.NE.U32.AND P1, PT, R2, 0x1, PT ;  /* 0x000000010200780c */ /* 0x000fce0003f25070 */
[----:B------:R-:W-:Y:S06]  /*0590*/  @!P0 BRA `(.L_x_4) ;  /* 0x0000000000348947 */ /* 0x000fec0003800000 */
[----:B------:R-:W2:Y:S01]  /*05a0*/  LDCU.64 UR6, c[0x0][0x3b0] ;  /* 0x00007600ff0677ac */ /* 0x000ea20008000a00 */
[----:B0-----:R-:W-:Y:S02]  /*05b0*/  IMAD.MOV.U32 R6, RZ, RZ, R10 ;  /* 0x000000ffff067224 */ /* 0x001fe400078e000a */
[----:B------:R-:W-:Y:S02]  /*05c0*/  IMAD.MOV.U32 R7, RZ, RZ, R11 ;  /* 0x000000ffff077224 */ /* 0x000fe400078e000b */
[----:B-1----:R-:W-:Y:S02]  /*05d0*/  IMAD.MOV.U32 R13, RZ, RZ, 0x7fc00000 ;  /* 0x7fc00000ff0d7424 */ /* 0x002fe400078e00ff */
[----:B------:R-:W-:-:S04]  /*05e0*/  IMAD.WIDE.U32 R6, R5, R0, R6 ;  /* 0x0000000005067225 */ /* 0x000fc800078e0006 */
[C---:B------:R-:W-:Y:S02]  /*05f0*/  IMAD R7, R5.reuse, R3, R7 ;  /* 0x0000000305077224 */ /* 0x040fe400078e0207 */
[----:B------:R-:W-:Y:S01]  /*0600*/  VIADD R5, R5, 0x2 ;  /* 0x0000000205057836 */ /* 0x000fe20000000000 */
[----:B--2---:R-:W-:-:S04]  /*0610*/  LEA R8, P0, R6, UR6, 0x2 ;  /* 0x0000000606087c11 */ /* 0x004fc8000f8010ff */
[----:B------:R-:W-:Y:S02]  /*0620*/  LEA.HI.X R9, R6, UR7, R7, 0x2, P0 ;  /* 0x0000000706097c11 */ /* 0x000fe400080f1407 */
[----:B------:R-:W-:-:S03]  /*0630*/  LEA R6, P0, R0, R8, 0x2 ;  /* 0x0000000800067211 */ /* 0x000fc600078010ff */
[----:B------:R2:W-:Y:S01]  /*0640*/  STG.E desc[UR4][R8.64], R13 ;  /* 0x0000000d08007986 */ /* 0x0005e2000c101904 */
[----:B------:R-:W-:-:S05]  /*0650*/  LEA.HI.X R7, R0, R9, R3, 0x2, P0 ;  /* 0x0000000900077211 */ /* 0x000fca00000f1403 */
[----:B------:R2:W-:Y:S04]  /*0660*/  STG.E desc[UR4][R6.64], R13 ;  /* 0x0000000d06007986 */ /* 0x0005e8000c101904 */
.L_x_4:
[----:B------:R-:W-:Y:S05]  /*0670*/  @P1 EXIT ;  /* 0x000000000000194d */ /* 0x000fea0003800000 */
[----:B------:R-:W3:Y:S01]  /*0680*/  LDCU.64 UR6, c[0x0][0x3b0] ;  /* 0x00007600ff0677ac */ /* 0x000ee20008000a00 */
[----:B0-2---:R-:W-:Y:S01]  /*0690*/  MOV R7, R11 ;  /* 0x0000000b00077202 */ /* 0x005fe20000000f00 */
[----:B------:R-:W-:-:S04]  /*06a0*/  IMAD.MOV.U32 R6, RZ, RZ, R10 ;  /* 0x000000ffff067224 */ /* 0x000fc800078e000a */
[----:B------:R-:W-:-:S04]  /*06b0*/  IMAD.WIDE.U32 R6, R5, R0, R6 ;  /* 0x0000000005067225 */ /* 0x000fc800078e0006 */
[----:B------:R-:W-:Y:S02]  /*06c0*/  IMAD R3, R5, R3, R7 ;  /* 0x0000000305037224 */ /* 0x000fe400078e0207 */
[----:B------:R-:W-:Y:S01]  /*06d0*/  IMAD.MOV.U32 R5, RZ, RZ, 0x7fc00000 ;  /* 0x7fc00000ff057424 */ /* 0x000fe200078e00ff */
[----:B---3--:R-:W-:-:S04]  /*06e0*/  LEA R2, P0, R6, UR6, 0x2 ;  /* 0x0000000606027c11 */ /* 0x008fc8000f8010ff */
[----:B------:R-:W-:-:S05]  /*06f0*/  LEA.HI.X R3, R6, UR7, R3, 0x2, P0 ;  /* 0x0000000706037c11 */ /* 0x000fca00080f1403 */
[----:B------:R-:W-:Y:S01]  /*0700*/  STG.E desc[UR4][R2.64], R5 ;  /* 0x0000000502007986 */ /* 0x000fe2000c101904 */
[----:B------:R-:W-:Y:S05]  /*0710*/  EXIT ;  /* 0x000000000000794d */ /* 0x000fea0003800000 */
.L_x_0:
[----:B------:R-:W0:Y:S01]  /*0720*/  LDC R3, c[0x0][0x3a8] ;  /* 0x0000ea00ff037b82 */ /* 0x000e220000000800 */
[----:B------:R-:W-:-:S05]  /*0730*/  IMAD.IADD R4, R2, 0x1, -R5 ;  /* 0x0000000102047824 */ /* 0x000fca00078e0a05 */
[----:B0-----:R-:W-:Y:S02]  /*0740*/  ISETP.GE.AND P0, PT, R4, R3, PT ;  /* 0x000000030400720c */ /* 0x001fe40003f06270 */
[----:B------:R-:W-:-:S13]  /*0750*/  ISETP.GT.AND P1, PT, R3, RZ, PT ;  /* 0x000000ff0300720c */ /* 0x000fda0003f24270 */
[----:B------:R-:W-:Y:S05]  /*0760*/  @P0 BRA P1, `(.L_x_5) ;  /* 0x0000000400900947 */ /* 0x000fea0000800000 */
        /* <DEDUP_REMOVED lines=16> */
.L_x_7:
[----:B--2---:R-:W-:Y:S01]  /*0870*/  IADD3 R8, P1, PT, R18, R27, RZ ;  /* 0x0000001b12087210 */ /* 0x004fe20007f3e0ff */
[----:B------:R-:W-:Y:S02]  /*0880*/  IMAD.MOV.U32 R29, RZ, RZ, 0x7fc00000 ;  /* 0x7fc00000ff1d7424 */ /* 0x000fe400078e00ff */
[----:B------:R-:W-:Y:S01]  /*0890*/  IMAD.MOV.U32 R19, RZ, RZ, R7 ;  /* 0x000000ffff137224 */ /* 0x000fe200078e0007 */
[----:B------:R-:W-:Y:S01]  /*08a0*/  IADD3.X R9, PT, PT, R7, R25, RZ, P1, !PT ;  /* 0x0000001907097210 */ /* 0x000fe20000ffe4ff */
[----:B------:R-:W-:Y:S01]  /*08b0*/  VIADD R24, R24, 0x8 ;  /* 0x0000000818187836 */ /* 0x000fe20000000000 */
[-C--:B------:R-:W-:Y:S02]  /*08c0*/  IADD3 R12, P1, PT, R8, R27.reuse, RZ ;  /* 0x0000001b080c7210 */ /* 0x080fe40007f3e0ff */
[----:B------:R0:W-:Y:S03]  /*08d0*/  STG.E desc[UR4][R18.64], R29 ;  /* 0x0000001d12007986 */ /* 0x0001e6000c101904 */
        /* <DEDUP_REMOVED lines=10> */
[----:B------:R-:W-:Y:S02]  /*0980*/  IMAD.X R7, R7, 0x1, R6, P2 ;  /* 0x0000000107077824 */ /* 0x000fe400010e0606 */
[----:B------:R-:W-:Y:S01]  /*0990*/  IADD3.X R21, PT, PT, R17, R25, RZ, P1, !PT ;  /* 0x0000001911157210 */ /* 0x000fe20000ffe4ff */
[----:B------:R2:W-:Y:S01]  /*09a0*/  STG.E desc[UR4][R16.64], R29 ;  /* 0x0000001d10007986 */ /* 0x0005e2000c101904 */
[----:B------:R-:W-:-:S03]  /*09b0*/  IADD3 R22, P1, PT, R20, R27, RZ ;  /* 0x0000001b14167210 */ /* 0x000fc60007f3e0ff */
[----:B------:R2:W-:Y:S02]  /*09c0*/  STG.E desc[UR4][R20.64], R29 ;  /* 0x0000001d14007986 */ /* 0x0005e4000c101904 */
[----:B------:R-:W-:Y:S01]  /*09d0*/  IMAD.X R23, R21, 0x1, R25, P1 ;  /* 0x0000000115177824 */ /* 0x000fe200008e0619 */
[----:B-1----:R-:W-:-:S04]  /*09e0*/  IADD3 R8, P1, PT, R22, R27, RZ ;  /* 0x0000001b16087210 */ /* 0x002fc80007f3e0ff */
[----:B------:R2:W-:Y:S01]  /*09f0*/  STG.E desc[UR4][R22.64], R29 ;  /* 0x0000001d16007986 */ /* 0x0005e2000c101904 */
[----:B------:R-:W-:Y:S01]  /*0a00*/  IMAD.X R9, R23, 0x1, R25, P1 ;  /* 0x0000000117097824 */ /* 0x000fe200008e0619 */
[----:B------:R-:W-:-:S04]  /*0a10*/  ISETP.NE.AND P1, PT, R24, RZ, PT ;  /* 0x000000ff1800720c */ /* 0x000fc80003f25270 */
[----:B------:R2:W-:Y:S09]  /*0a20*/  STG.E desc[UR4][R8.64], R29 ;  /* 0x0000001d08007986 */ /* 0x0005f2000c101904 */
[----:B------:R-:W-:Y:S05]  /*0a30*/  @P1 BRA `(.L_x_7) ;  /* 0xfffffffc008c1947 */ /* 0x000fea000383ffff */
.L_x_6:
[----:B------:R-:W-:Y:S05]  /*0a40*/  @!P0 EXIT ;  /* 0x000000000000894d */ /* 0x000fea0003800000 */
[----:B------:R-:W-:Y:S02]  /*0a50*/  ISETP.GE.U32.AND P1, PT, R3, 0x4, PT ;  /* 0x000000040300780c */ /* 0x000fe40003f26070 */
[----:B--2---:R-:W-:-:S04]  /*0a60*/  LOP3.LUT R16, R2, 0x3, RZ, 0xc0, !PT ;  /* 0x0000000302107812 */ /* 0x004fc800078ec0ff */
[----:B------:R-:W-:-:S07]  /*0a70*/  ISETP.NE.AND P0, PT, R16, RZ, PT ;  /* 0x000000ff1000720c */ /* 0x000fce0003f05270 */
[----:B------:R-:W-:Y:S06]  /*0a80*/  @!P1 BRA `(.L_x_8) ;  /* 0x0000000000549947 */ /* 0x000fec0003800000 */
[----:B------:R-:W0:Y:S01]  /*0a90*/  LDCU.64 UR6, c[0x0][0x3b0] ;  /* 0x00007600ff0677ac */ /* 0x000e220008000a00 */
[----:B------:R-:W-:Y:S01]  /*0aa0*/  MOV R13, R11 ;  /* 0x0000000b000d7202 */ /* 0x000fe20000000f00 */
[----:B------:R-:W-:Y:S01]  /*0ab0*/  IMAD.MOV.U32 R12, RZ, RZ, R10 ;  /* 0x000000ffff0c7224 */ /* 0x000fe200078e000a */
[C---:B------:R-:W-:Y:S01]  /*0ac0*/  SHF.L.U64.HI R15, R0.reuse, 0x2, R5 ;  /* 0x00000002000f7819 */ /* 0x040fe20000010205 */
[----:B------:R-:W-:Y:S02]  /*0ad0*/  IMAD.SHL.U32 R17, R0, 0x4, RZ ;  /* 0x0000000400117824 */ /* 0x000fe400078e00ff */
[----:B------:R-:W-:-:S04]  /*0ae0*/  IMAD.WIDE.U32 R12, R4, R0, R12 ;  /* 0x00000000040c7225 */ /* 0x000fc800078e000c */
[C---:B------:R-:W-:Y:S01]  /*0af0*/  IMAD R3, R4.reuse, R5, R13 ;  /* 0x0000000504037224 */ /* 0x040fe200078e020d */
[----:B------:R-:W-:Y:S02]  /*0b00*/  IADD3 R4, PT, PT, R4, 0x4, RZ ;  /* 0x0000000404047810 */ /* 0x000fe40007ffe0ff */
[----:B0-----:R-:W-:-:S04]  /*0b10*/  LEA R6, P1, R12, UR6, 0x2 ;  /* 0x000000060c067c11 */ /* 0x001fc8000f8210ff */
[-C--:B------:R-:W-:Y:S02]  /*0b20*/  IADD3 R8, P2, PT, R6, R17.reuse, RZ ;  /* 0x0000001106087210 */ /* 0x080fe40007f5e0ff */
[----:B------:R-:W-:Y:S01]  /*0b30*/  LEA.HI.X R7, R12, UR7, R3, 0x2, P1 ;  /* 0x000000070c077c11 */ /* 0x000fe200088f1403 */
[----:B------:R-:W-:Y:S01]  /*0b40*/  IMAD.MOV.U32 R3, RZ, RZ, 0x7fc00000 ;  /* 0x7fc00000ff037424 */ /* 0x000fe200078e00ff */
        /* <DEDUP_REMOVED lines=9> */
.L_x_8:
[----:B------:R-:W-:Y:S05]  /*0be0*/  @!P0 EXIT ;  /* 0x000000000000894d */ /* 0x000fea0003800000 */
[----:B------:R-:W-:Y:S02]  /*0bf0*/  ISETP.NE.AND P0, PT, R16, 0x1, PT ;  /* 0x000000011000780c */ /* 0x000fe40003f05270 */
[----:B------:R-:W-:-:S04]  /*0c00*/  LOP3.LUT R2, R2, 0x1, RZ, 0xc0, !PT ;  /* 0x0000000102027812 */ /* 0x000fc800078ec0ff */
[----:B------:R-:W-:-:S07]  /*0c10*/  ISETP.NE.U32.AND P1, PT, R2, 0x1, PT ;  /* 0x000000010200780c */ /* 0x000fce0003f25070 */
[----:B------:R-:W-:Y:S06]  /*0c20*/  @!P0 BRA `(.L_x_9) ;  /* 0x0000000000348947 */ /* 0x000fec0003800000 */
[----:B------:R-:W1:Y:S01]  /*0c30*/  LDCU.64 UR6, c[0x0][0x3b0] ;  /* 0x00007600ff0677ac */ /* 0x000e620008000a00 */
[----:B------:R-:W-:Y:S02]  /*0c40*/  IMAD.MOV.U32 R2, RZ, RZ, R10 ;  /* 0x000000ffff027224 */ /* 0x000fe400078e000a */
[----:B0-----:R-:W-:Y:S02]  /*0c50*/  IMAD.MOV.U32 R3, RZ, RZ, R11 ;  /* 0x000000ffff037224 */ /* 0x001fe400078e000b */
[----:B------:R-:W-:Y:S02]  /*0c60*/  IMAD.MOV.U32 R9, RZ, RZ, 0x7fc00000 ;  /* 0x7fc00000ff097424 */ /* 0x000fe400078e00ff */
[----:B------:R-:W-:-:S04]  /*0c70*/  IMAD.WIDE.U32 R2, R4, R0, R2 ;  /* 0x0000000004027225 */ /* 0x000fc800078e0002 */
[C---:B------:R-:W-:Y:S02]  /*0c80*/  IMAD R3, R4.reuse, R5, R3 ;  /* 0x0000000504037224 */ /* 0x040fe400078e0203 */
[----:B------:R-:W-:Y:S01]  /*0c90*/  VIADD R4, R4, 0x2 ;  /* 0x0000000204047836 */ /* 0x000fe20000000000 */
[----:B-1----:R-:W-:-:S04]  /*0ca0*/  LEA R6, P0, R2, UR6, 0x2 ;  /* 0x0000000602067c11 */ /* 0x002fc8000f8010ff */
[----:B------:R-:W-:Y:S02]  /*0cb0*/  LEA.HI.X R7, R2, UR7, R3, 0x2, P0 ;  /* 0x0000000702077c11 */ /* 0x000fe400080f1403 */
[----:B------:R-:W-:-:S03]  /*0cc0*/  LEA R2, P0, R0, R6, 0x2 ;  /* 0x0000000600027211 */ /* 0x000fc600078010ff */
[----:B------:R1:W-:Y:S01]  /*0cd0*/  STG.E desc[UR4][R6.64], R9 ;  /* 0x0000000906007986 */ /* 0x0003e2000c101904 */
[----:B------:R-:W-:-:S05]  /*0ce0*/  LEA.HI.X R3, R0, R7, R5, 0x2, P0 ;  /* 0x0000000700037211 */ /* 0x000fca00000f1405 */
[----:B------:R1:W-:Y:S04]  /*0cf0*/  STG.E desc[UR4][R2.64], R9 ;  /* 0x0000000902007986 */ /* 0x0003e8000c101904 */
.L_x_9:
[----:B------:R-:W-:Y:S05]  /*0d00*/  @P1 EXIT ;  /* 0x000000000000194d */ /* 0x000fea0003800000 */
[----:B------:R-:W2:Y:S01]  /*0d10*/  LDCU.64 UR6, c[0x0][0x3b0] ;  /* 0x00007600ff0677ac */ /* 0x000ea20008000a00 */
[----:B01----:R-:W-:Y:S01]  /*0d20*/  MOV R3, R11 ;  /* 0x0000000b00037202 */ /* 0x003fe20000000f00 */
[----:B------:R-:W-:-:S04]  /*0d30*/  IMAD.MOV.U32 R2, RZ, RZ, R10 ;  /* 0x000000ffff027224 */ /* 0x000fc800078e000a */
[----:B------:R-:W-:-:S04]  /*0d40*/  IMAD.WIDE.U32 R2, R4, R0, R2 ;  /* 0x0000000004027225 */ /* 0x000fc800078e0002 */
[----:B------:R-:W-:Y:S02]  /*0d50*/  IMAD R5, R4, R5, R3 ;  /* 0x0000000504057224 */ /* 0x000fe400078e0203 */
[----:B------:R-:W-:Y:S01]  /*0d60*/  IMAD.MOV.U32 R3, RZ, RZ, 0x7fc00000 ;  /* 0x7fc00000ff037424 */ /* 0x000fe200078e00ff */
[----:B--2---:R-:W-:-:S04]  /*0d70*/  LEA R4, P0, R2, UR6, 0x2 ;  /* 0x0000000602047c11 */ /* 0x004fc8000f8010ff */
[----:B------:R-:W-:-:S05]  /*0d80*/  LEA.HI.X R5, R2, UR7, R5, 0x2, P0 ;  /* 0x0000000702057c11 */ /* 0x000fca00080f1405 */
[----:B------:R-:W-:Y:S01]  /*0d90*/  STG.E desc[UR4][R4.64], R3 ;  /* 0x0000000304007986 */ /* 0x000fe2000c101904 */
[----:B------:R-:W-:Y:S05]  /*0da0*/  EXIT ;  /* 0x000000000000794d */ /* 0x000fea0003800000 */
.L_x_5:
[----:B------:R-:W-:Y:S01]  /*0db0*/  IMAD.IADD R4, R5, 0x1, R3 ;  /* 0x0000000105047824 */ /* 0x000fe200078e0203 */
[----:B------:R-:W-:Y:S03]  /*0dc0*/  BSSY.RECONVERGENT B0, `(.L_x_10) ;  /* 0x0000073000007945 */ /* 0x000fe60003800200 */
[----:B------:R-:W-:-:S05]  /*0dd0*/  VIADD R5, R4, 0xffffffff ;  /* 0xffffffff04057836 */ /* 0x000fca0000000000 */
[----:B------:R-:W-:-:S13]  /*0de0*/  ISETP.GE.AND P0, PT, R5, 0x1, PT ;  /* 0x000000010500780c */ /* 0x000fda0003f06270 */
[----:B------:R-:W-:Y:S05]  /*0df0*/  @!P0 BRA `(.L_x_11) ;  /* 0x0000000400bc8947 */ /* 0x000fea0003800000 */
[----:B------:R-:W-:Y:S01]  /*0e00*/  VIADD R6, R4, 0xfffffffe ;  /* 0xfffffffe04067836 */ /* 0x000fe20000000000 */
[----:B------:R-:W-:Y:S01]  /*0e10*/  LOP3.LUT R4, R5, 0x7, RZ, 0xc0, !PT ;  /* 0x0000000705047812 */ /* 0x000fe200078ec0ff */
[----:B------:R-:W-:Y:S01]  /*0e20*/  BSSY.RECONVERGENT B1, `(.L_x_12) ;  /* 0x000002a000017945 */ /* 0x000fe20003800200 */
[----:B------:R-:W-:Y:S02]  /*0e30*/  SHF.R.S32.HI R7, RZ, 0x1f, R0 ;  /* 0x0000001fff077819 */ /* 0x000fe40000011400 */
[----:B------:R-:W-:Y:S01]  /*0e40*/  ISETP.GE.U32.AND P1, PT, R6, 0x7, PT ;  /* 0x000000070600780c */ /* 0x000fe20003f26070 */
[----:B------:R-:W-:Y:S01]  /*0e50*/  IMAD.MOV.U32 R6, RZ, RZ, RZ ;  /* 0x000000ffff067224 */ /* 0x000fe200078e00ff */
[----:B------:R-:W-:-:S11]  /*0e60*/  ISETP.NE.AND P0, PT, R4, RZ, PT ;  /* 0x000000ff0400720c */ /* 0x000fd60003f05270 */
[----:B------:R-:W-:Y:S05]  /*0e70*/  @!P1 BRA `(.L_x_13) ;  /* 0x0000000000909947 */ /* 0x000fea0003800000 */
[----:B------:R-:W0:Y:S01]  /*0e80*/  LDCU.64 UR6, c[0x0][0x3b0] ;  /* 0x00007600ff0677ac */ /* 0x000e220008000a00 */
[----:B------:R-:W-:Y:S02]  /*0e90*/  LOP3.LUT R6, R5, 0x7ffffff8, RZ, 0xc0, !PT ;  /* 0x7ffffff805067812 */ /* 0x000fe400078ec0ff */
[C-C-:B------:R-:W-:Y:S02]  /*0ea0*/  SHF.L.U64.HI R20, R0.reuse, 0x5, R7.reuse ;  /* 0x0000000500147819 */ /* 0x140fe40000010207 */
[C---:B------:R-:W-:Y:S01]  /*0eb0*/  SHF.L.U64.HI R21, R0.reuse, 0x2, R7 ;  /* 0x0000000200157819 */ /* 0x040fe20000010207 */
[----:B------:R-:W-:Y:S01]  /*0ec0*/  IMAD.MOV R24, RZ, RZ, -R6 ;  /* 0x000000ffff187224 */ /* 0x000fe200078e0a06 */
[----:B------:R-:W-:Y:S02]  /*0ed0*/  SHF.L.U32 R25, R0, 0x2, RZ ;  /* 0x0000000200197819 */ /* 0x000fe400000006ff */
[----:B0-----:R-:W-:-:S04]  /*0ee0*/  LEA R8, P1, R10, UR6, 0x2 ;  /* 0x000000060a087c11 */ /* 0x001fc8000f8210ff */
[----:B------:R-:W-:-:S09]  /*0ef0*/  LEA.HI.X R9, R10, UR7, R11, 0x2, P1 ;  /* 0x000000070a097c11 */ /* 0x000fd200088f140b */
.L_x_14:
[-C--:B--2---:R-:W-:Y:S01]  /*0f00*/  IADD3 R12, P1, PT, R8, R25.reuse, RZ ;  /* 0x00000019080c7210 */ /* 0x084fe20007f3e0ff */
[----:B------:R-:W-:Y:S02]  /*0f10*/  IMAD.MOV.U32 R27, RZ, RZ, 0x7fc00000 ;  /* 0x7fc00000ff1b7424 */ /* 0x000fe400078e00ff */
[----:B------:R-:W-:Y:S02]  /*0f20*/  VIADD R24, R24, 0x8 ;  /* 0x0000000818187836 */ /* 0x000fe40000000000 */
        /* <DEDUP_REMOVED lines=9> */
[----:B0-----:R-:W-:-:S02]  /*0fc0*/  LEA R8, P2, R0, R8, 0x5 ;  /* 0x0000000800087211 */ /* 0x001fc400078428ff */
[----:B------:R-:W-:Y:S01]  /*0fd0*/  IADD3.X R19, PT, PT, R17, R21, RZ, P1, !PT ;  /* 0x0000001511137210 */ /* 0x000fe20000ffe4ff */
[----:B------:R2:W-:Y:S01]  /*0fe0*/  STG.E desc[UR4][R16.64], R27 ;  /* 0x0000001b10007986 */ /* 0x0005e2000c101904 */
[-C--:B------:R-:W-:Y:S01]  /*0ff0*/  IADD3 R22, P1, PT, R18, R25.reuse, RZ ;  /* 0x0000001912167210 */ /* 0x080fe20007f3e0ff */
[----:B------:R-:W-:Y:S02]  /*1000*/  IMAD.X R9, R9, 0x1, R20, P2 ;  /* 0x0000000109097824 */ /* 0x000fe400010e0614 */
[----:B------:R2:W-:Y:S02]  /*1010*/  STG.E desc[UR4][R18.64], R27 ;  /* 0x0000001b12007986 */ /* 0x0005e4000c101904 */
[----:B------:R-:W-:Y:S01]  /*1020*/  IMAD.X R23, R19, 0x1, R21, P1 ;  /* 0x0000000113177824 */ /* 0x000fe200008e0615 */
[----:B------:R-:W-:-:S04]  /*1030*/  IADD3 R28, P1, PT, R22, R25, RZ ;  /* 0x00000019161c7210 */ /* 0x000fc80007f3e0ff */
[----:B------:R2:W-:Y:S01]  /*1040*/  STG.E desc[UR4][R22.64], R27 ;  /* 0x0000001b16007986 */ /* 0x0005e2000c101904 */
[----:B------:R-:W-:Y:S01]  /*1050*/  IMAD.X R29, R23, 0x1, R21, P1 ;  /* 0x00000001171d7824 */ /* 0x000fe200008e0615 */
[----:B-1----:R-:W-:-:S04]  /*1060*/  IADD3 R12, P1, PT, R28, R25, RZ ;  /* 0x000000191c0c7210 */ /* 0x002fc80007f3e0ff */
[----:B------:R2:W-:Y:S01]  /*1070*/  STG.E desc[UR4][R28.64], R27 ;  /* 0x0000001b1c007986 */ /* 0x0005e2000c101904 */
[----:B------:R-:W-:Y:S01]  /*1080*/  IMAD.X R13, R29, 0x1, R21, P1 ;  /* 0x000000011d0d7824 */ /* 0x000fe200008e0615 */
[----:B------:R-:W-:-:S04]  /*1090*/  ISETP.NE.AND P1, PT, R24, RZ, PT ;  /* 0x000000ff1800720c */ /* 0x000fc80003f25270 */
[----:B------:R2:W-:Y:S09]  /*10a0*/  STG.E desc[UR4][R12.64], R27 ;  /* 0x0000001b0c007986 */ /* 0x0005f2000c101904 */
[----:B------:R-:W-:Y:S05]  /*10b0*/  @P1 BRA `(.L_x_14) ;  /* 0xfffffffc00901947 */ /* 0x000fea000383ffff */
.L_x_13:
[----:B------:R-:W-:Y:S05]  /*10c0*/  BSYNC.RECONVERGENT B1 ;  /* 0x0000000000017941 */ /* 0x000fea0003800200 */
.L_x_12:
[----:B------:R-:W-:Y:S05]  /*10d0*/  @!P0 BRA `(.L_x_11) ;  /* 0x0000000400048947 */ /* 0x000fea0003800000 */
[----:B------:R-:W-:Y:S01]  /*10e0*/  ISETP.GE.U32.AND P1, PT, R4, 0x4, PT ;  /* 0x000000040400780c */ /* 0x000fe20003f26070 */
[----:B------:R-:W-:Y:S01]  /*10f0*/  BSSY.RECONVERGENT B1, `(.L_x_15) ;  /* 0x0000020000017945 */ /* 0x000fe20003800200 */
[----:B------:R-:W-:-:S04]  /*1100*/  LOP3.LUT R24, R5, 0x3, RZ, 0xc0, !PT ;  /* 0x0000000305187812 */ /* 0x000fc800078ec0ff */
[----:B------:R-:W-:-:S07]  /*1110*/  ISETP.NE.AND P0, PT, R24, RZ, PT ;  /* 0x000000ff1800720c */ /* 0x000fce0003f05270 */
[----:B------:R-:W-:Y:S06]  /*1120*/  @!P1 BRA `(.L_x_16) ;  /* 0x0000000000709947 */ /* 0x000fec0003800000 */
[----:B------:R-:W0:Y:S01]  /*1130*/  LDCU.64 UR6, c[0x0][0x3b0] ;  /* 0x00007600ff0677ac */ /* 0x000e220008000a00 */
[----:B--2---:R-:W-:Y:S01]  /*1140*/  MOV R12, R10 ;  /* 0x0000000a000c7202 */ /* 0x004fe20000000f00 */
[----:B------:R-:W-:Y:S02]  /*1150*/  IMAD.MOV.U32 R13, RZ, RZ, R11 ;  /* 0x000000ffff0d7224 */ /* 0x000fe400078e000b */
[C---:B------:R-:W-:Y:S02]  /*1160*/  VIADD R21, R6.reuse, 0x1 ;  /* 0x0000000106157836 */ /* 0x040fe40000000000 */
[----:B------:R-:W-:-:S04]  /*1170*/  IMAD.WIDE.U32 R18, R6, R0, R12 ;  /* 0x0000000006127225 */ /* 0x000fc800078e000c */
[C---:B------:R-:W-:Y:S02]  /*1180*/  VIADD R23, R6.reuse, 0x2 ;  /* 0x0000000206177836 */ /* 0x040fe40000000000 */
[C---:B------:R-:W-:Y:S02]  /*1190*/  VIADD R25, R6.reuse, 0x3 ;  /* 0x0000000306197836 */ /* 0x040fe40000000000 */
[C---:B------:R-:W-:Y:S01]  /*11a0*/  IMAD R9, R6.reuse, R7, R19 ;  /* 0x0000000706097224 */ /* 0x040fe200078e0213 */
[----:B------:R-:W-:Y:S01]  /*11b0*/  IADD3 R6, PT, PT, R6, 0x4, RZ ;  /* 0x0000000406067810 */ /* 0x000fe20007ffe0ff */
[----:B------:R-:W-:Y:S01]  /*11c0*/  IMAD.WIDE.U32 R16, R21, R0, R12 ;  /* 0x0000000015107225 */ /* 0x000fe200078e000c */
[----:B0-----:R-:W-:-:S03]  /*11d0*/  LEA R8, P1, R18, UR6, 0x2 ;  /* 0x0000000612087c11 */ /* 0x001fc6000f8210ff */
[----:B------:R-:W-:Y:S01]  /*11e0*/  IMAD.WIDE.U32 R14, R23, R0, R12 ;  /* 0x00000000170e7225 */ /* 0x000fe200078e000c */
[----:B------:R-:W-:-:S03]  /*11f0*/  LEA.HI.X R9, R18, UR7, R9, 0x2, P1 ;  /* 0x0000000712097c11 */ /* 0x000fc600088f1409 */
[----:B------:R-:W-:Y:S01]  /*1200*/  IMAD.WIDE.U32 R12, R25, R0, R12 ;  /* 0x00000000190c7225 */ /* 0x000fe200078e000c */
[----:B------:R-:W-:Y:S02]  /*1210*/  LEA R18, P1, R16, UR6, 0x2 ;  /* 0x0000000610127c11 */ /* 0x000fe4000f8210ff */
[----:B------:R-:W-:Y:S01]  /*1220*/  LEA R20, P2, R14, UR6, 0x2 ;  /* 0x000000060e147c11 */ /* 0x000fe2000f8410ff */
[-C--:B------:R-:W-:Y:S01]  /*1230*/  IMAD R21, R21, R7.reuse, R17 ;  /* 0x0000000715157224 */ /* 0x080fe200078e0211 */
[----:B------:R-:W-:Y:S01]  /*1240*/  LEA R22, P3, R12, UR6, 0x2 ;  /* 0x000000060c167c11 */ /* 0x000fe2000f8610ff */
[-C--:B------:R-:W-:Y:S02]  /*1250*/  IMAD R23, R23, R7.reuse, R15 ;  /* 0x0000000717177224 */ /* 0x080fe400078e020f */
[----:B------:R-:W-:Y:S01]  /*1260*/  IMAD R25, R25, R7, R13 ;  /* 0x0000000719197224 */ /* 0x000fe200078e020d */
[----:B------:R-:W-:Y:S01]  /*1270*/  LEA.HI.X R19, R16, UR7, R21, 0x2, P1 ;  /* 0x0000000710137c11 */ /* 0x000fe200088f1415 */
[----:B------:R-:W-:Y:S01]  /*1280*/  IMAD.MOV.U32 R13, RZ, RZ, 0x7fc00000 ;  /* 0x7fc00000ff0d7424 */ /* 0x000fe200078e00ff */
[----:B------:R-:W-:-:S02]  /*1290*/  LEA.HI.X R21, R14, UR7, R23, 0x2, P2 ;  /* 0x000000070e157c11 */ /* 0x000fc400090f1417 */
[----:B------:R-:W-:Y:S02]  /*12a0*/  LEA.HI.X R23, R12, UR7, R25, 0x2, P3 ;  /* 0x000000070c177c11 */ /* 0x000fe400098f1419 */
[----:B------:R0:W-:Y:S04]  /*12b0*/  STG.E desc[UR4][R8.64], R13 ;  /* 0x0000000d08007986 */ /* 0x0001e8000c101904 */
[----:B------:R0:W-:Y:S04]  /*12c0*/  STG.E desc[UR4][R18.64], R13 ;  /* 0x0000000d12007986 */ /* 0x0001e8000c101904 */
[----:B------:R0:W-:Y:S04]  /*12d0*/  STG.E desc[UR4][R20.64], R13 ;  /* 0x0000000d14007986 */ /* 0x0001e8000c101904 */
[----:B------:R0:W-:Y:S02]  /*12e0*/  STG.E desc[UR4][R22.64], R13 ;  /* 0x0000000d16007986 */ /* 0x0001e4000c101904 */
.L_x_16:
[----:B------:R-:W-:Y:S05]  /*12f0*/  BSYNC.RECONVERGENT B1 ;  /* 0x0000000000017941 */ /* 0x000fea0003800200 */
.L_x_15:
[----:B------:R-:W-:Y:S05]  /*1300*/  @!P0 BRA `(.L_x_11) ;  /* 0x0000000000788947 */ /* 0x000fea0003800000 */
[----:B------:R-:W-:Y:S01]  /*1310*/  ISETP.NE.AND P0, PT, R24, 0x1, PT ;  /* 0x000000011800780c */ /* 0x000fe20003f05270 */
[----:B------:R-:W-:Y:S01]  /*1320*/  BSSY.RECONVERGENT B1, `(.L_x_17) ;  /* 0x0000012000017945 */ /* 0x000fe20003800200 */
[----:B------:R-:W-:-:S04]  /*1330*/  LOP3.LUT R4, R5, 0x1, RZ, 0xc0, !PT ;  /* 0x0000000105047812 */ /* 0x000fc800078ec0ff */
[----:B------:R-:W-:-:S07]  /*1340*/  ISETP.NE.U32.AND P1, PT, R4, 0x1, PT ;  /* 0x000000010400780c */ /* 0x000fce0003f25070 */
[----:B------:R-:W-:Y:S06]  /*1350*/  @!P0 BRA `(.L_x_18) ;  /* 0x0000000000388947 */ /* 0x000fec0003800000 */
[----:B------:R-:W1:Y:S01]  /*1360*/  LDCU.64 UR6, c[0x0][0x3b0] ;  /* 0x00007600ff0677ac */ /* 0x000e620008000a00 */
[C---:B--2---:R-:W-:Y:S02]  /*1370*/  VIADD R15, R6.reuse, 0x1 ;  /* 0x00000001060f7836 */ /* 0x044fe40000000000 */
[----:B0-----:R-:W-:-:S04]  /*1380*/  IMAD.WIDE.U32 R12, R6, R0, R10 ;  /* 0x00000000060c7225 */ /* 0x001fc800078e000a */
[----:B------:R-:W-:-:S04]  /*1390*/  IMAD.WIDE.U32 R8, R15, R0, R10 ;  /* 0x000000000f087225 */ /* 0x000fc800078e000a */
[-C--:B------:R-:W-:Y:S02]  /*13a0*/  IMAD R17, R15, R7.reuse, R9 ;  /* 0x000000070f117224 */ /* 0x080fe400078e0209 */
[C---:B------:R-:W-:Y:S02]  /*13b0*/  IMAD R9, R6.reuse, R7, R13 ;  /* 0x0000000706097224 */ /* 0x040fe400078e020d */
[----:B------:R-:W-:Y:S01]  /*13c0*/  VIADD R6, R6, 0x2 ;  /* 0x0000000206067836 */ /* 0x000fe20000000000 */
[----:B-1----:R-:W-:Y:S02]  /*13d0*/  LEA R14, P0, R12, UR6, 0x2 ;  /* 0x000000060c0e7c11 */ /* 0x002fe4000f8010ff */
[----:B------:R-:W-:Y:S02]  /*13e0*/  LEA R16, P2, R8, UR6, 0x2 ;  /* 0x0000000608107c11 */ /* 0x000fe4000f8410ff */
[----:B------:R-:W-:Y:S01]  /*13f0*/  LEA.HI.X R15, R12, UR7, R9, 0x2, P0 ;  /* 0x000000070c0f7c11 */ /* 0x000fe200080f1409 */
[----:B------:R-:W-:Y:S01]  /*1400*/  IMAD.MOV.U32 R9, RZ, RZ, 0x7fc00000 ;  /* 0x7fc00000ff097424 */ /* 0x000fe200078e00ff */
[----:B------:R-:W-:-:S04]  /*1410*/  LEA.HI.X R17, R8, UR7, R17, 0x2, P2 ;  /* 0x0000000708117c11 */ /* 0x000fc800090f1411 */
[----:B------:R1:W-:Y:S04]  /*1420*/  STG.E desc[UR4][R14.64], R9 ;  /* 0x000000090e007986 */ /* 0x0003e8000c101904 */
[----:B------:R1:W-:Y:S02]  /*1430*/  STG.E desc[UR4][R16.64], R9 ;  /* 0x0000000910007986 */ /* 0x0003e4000c101904 */
.L_x_18:
[----:B------:R-:W-:Y:S05]  /*1440*/  BSYNC.RECONVERGENT B1 ;  /* 0x0000000000017941 */ /* 0x000fea0003800200 */
.L_x_17:
[----:B------:R-:W-:Y:S05]  /*1450*/  @P1 BRA `(.L_x_11) ;  /* 0x0000000000241947 */ /* 0x000fea0003800000 */
[----:B------:R-:W3:Y:S01]  /*1460*/  LDCU.64 UR6, c[0x0][0x3b0] ;  /* 0x00007600ff0677ac */ /* 0x000ee20008000a00 */
[----:B0-----:R-:W-:Y:S02]  /*1470*/  IMAD.MOV.U32 R8, RZ, RZ, R10 ;  /* 0x000000ffff087224 */ /* 0x001fe400078e000a */
[----:B-1----:R-:W-:Y:S02]  /*1480*/  IMAD.MOV.U32 R9, RZ, RZ, R11 ;  /* 0x000000ffff097224 */ /* 0x002fe400078e000b */
[----:B------:R-:W-:-:S04]  /*1490*/  IMAD.WIDE.U32 R8, R6, R0, R8 ;  /* 0x0000000006087225 */ /* 0x000fc800078e0008 */
[----:B------:R-:W-:Y:S01]  /*14a0*/  IMAD R7, R6, R7, R9 ;  /* 0x0000000706077224 */ /* 0x000fe200078e0209 */
[----:B------:R-:W-:Y:S02]  /*14b0*/  MOV R9, 0x7fc00000 ;  /* 0x7fc0000000097802 */ /* 0x000fe40000000f00 */
[----:B---3--:R-:W-:-:S04]  /*14c0*/  LEA R6, P0, R8, UR6, 0x2 ;  /* 0x0000000608067c11 */ /* 0x008fc8000f8010ff */
[----:B------:R-:W-:-:S05]  /*14d0*/  LEA.HI.X R7, R8, UR7, R7, 0x2, P0 ;  /* 0x0000000708077c11 */ /* 0x000fca00080f1407 */
[----:B------:R3:W-:Y:S04]  /*14e0*/  STG.E desc[UR4][R6.64], R9 ;  /* 0x0000000906007986 */ /* 0x0007e8000c101904 */
.L_x_11:
[----:B------:R-:W-:Y:S05]  /*14f0*/  BSYNC.RECONVERGENT B0 ;  /* 0x0000000000007941 */ /* 0x000fea0003800200 */
.L_x_10:
[----:B------:R-:W-:-:S13]  /*1500*/  ISETP.GE.AND P0, PT, R5, R2, PT ;  /* 0x000000020500720c */ /* 0x000fda0003f06270 */
[----:B------:R-:W-:Y:S05]  /*1510*/  @P0 EXIT ;  /* 0x000000000000094d */ /* 0x000fea0003800000 */
[----:B------:R-:W-:Y:S01]  /*1520*/  ISETP.GE.AND P1, PT, R3, 0x1, PT ;  /* 0x000000010300780c */ /* 0x000fe20003f26270 */
[----:B---3--:R-:W-:Y:S01]  /*1530*/  IMAD.MOV.U32 R7, RZ, RZ, 0x3e055027 ;  /* 0x3e055027ff077424 */ /* 0x008fe200078e00ff */
[----:B------:R-:W-:Y:S01]  /*1540*/  I2FP.F32.S32 R3, R3 ;  /* 0x0000000300037245 */ /* 0x000fe20000201400 */
[----:B------:R-:W-:Y:S01]  /*1550*/  IMAD.MOV.U32 R4, RZ, RZ, 0x7f800000 ;  /* 0x7f800000ff047424 */ /* 0x000fe200078e00ff */
[----:B01----:R-:W-:-:S09]  /*1560*/  FSEL R9, RZ, -23, P1 ;  /* 0xc1b80000ff097808 */ /* 0x003fd20000800000 */
[----:B------:R-:W-:-:S04]  /*1570*/  @!P1 FMUL R3, R3, 8388608 ;  /* 0x4b00000003039820 */ /* 0x000fc80000400000 */
[C---:B------:R-:W-:Y:S01]  /*1580*/  VIADD R0, R3.reuse, 0xc0d55555 ;  /* 0xc0d5555503007836 */ /* 0x040fe20000000000 */
[----:B------:R-:W-:-:S04]  /*1590*/  ISETP.GT.U32.AND P0, PT, R3, 0x7f7fffff, PT ;  /* 0x7f7fffff0300780c */ /* 0x000fc80003f04070 */
[----:B------:R-:W-:-:S05]  /*15a0*/  LOP3.LUT R0, R0, 0xff800000, RZ, 0xc0, !PT ;  /* 0xff80000000007812 */ /* 0x000fca00078ec0ff */
[----:B------:R-:W-:Y:S01]  /*15b0*/  IMAD.IADD R2, R3, 0x1, -R0 ;  /* 0x0000000103027824 */ /* 0x000fe200078e0a00 */
[----:B------:R-:W-:-:S03]  /*15c0*/  I2FP.F32.S32 R0, R0 ;  /* 0x0000000000007245 */ /* 0x000fc60000201400 */
[----:B------:R-:W-:Y:S02]  /*15d0*/  FADD R2, R2, -1 ;  /* 0xbf80000002027421 */ /* 0x000fe40000000000 */
[----:B------:R-:W-:Y:S02]  /*15e0*/  FFMA R0, R0, 1.1920928955078125e-07, R9 ;  /* 0x3400000000007823 */ /* 0x000fe40000000009 */
[----:B------:R-:W-:-:S04]  /*15f0*/  FFMA R7, R2, -R7, 0.14084610342979431152 ;  /* 0x3e1039f602077423 */ /* 0x000fc80000000807 */
[----:B------:R-:W-:-:S04]  /*1600*/  FFMA R7, R2, R7, -0.12148627638816833496 ;  /* 0xbdf8cdcc02077423 */ /* 0x000fc80000000007 */
[----:B------:R-:W-:-:S04]  /*1610*/  FFMA R7, R2, R7, 0.13980610668659210205 ;  /* 0x3e0f295502077423 */ /* 0x000fc80000000007 */
[----:B------:R-:W-:-:S04]  /*1620*/  FFMA R7, R2, R7, -0.16684235632419586182 ;  /* 0xbe2ad8b902077423 */ /* 0x000fc80000000007 */
[----:B------:R-:W-:-:S04]  /*1630*/  FFMA R7, R2, R7, 0.20012299716472625732 ;  /* 0x3e4ced0b02077423 */ /* 0x000fc80000000007 */
[----:B------:R-:W-:-:S04]  /*1640*/  FFMA R7, R2, R7, -0.24999669194221496582 ;  /* 0xbe7fff2202077423 */ /* 0x000fc80000000007 */
[----:B------:R-:W-:-:S04]  /*1650*/  FFMA R7, R2, R7, 0.33333182334899902344 ;  /* 0x3eaaaa7802077423 */ /* 0x000fc80000000007 */
[----:B------:R-:W-:-:S04]  /*1660*/  FFMA R7, R2, R7, -0.5 ;  /* 0xbf00000002077423 */ /* 0x000fc80000000007 */
[----:B------:R-:W-:-:S04]  /*1670*/  FMUL R7, R2, R7 ;  /* 0x0000000702077220 */ /* 0x000fc80000400000 */
[----:B------:R-:W-:Y:S01]  /*1680*/  FFMA R7, R2, R7, R2 ;  /* 0x0000000702077223 */ /* 0x000fe20000000002 */
[----:B------:R-:W-:-:S03]  /*1690*/  FFMA R2, R3, R4, +INF ;  /* 0x7f80000003027423 */ /* 0x000fc60000000004 */
[----:B------:R-:W-:-:S04]  /*16a0*/  @!P0 FFMA R2, R0, 0.69314718246459960938, R7 ;  /* 0x3f31721800028823 */ /* 0x000fc80000000007 */
[----:B------:R-:W-:-:S04]  /*16b0*/  FMUL R0, R2, 0.43429449200630187988 ;  /* 0x3ede5bd902007820 */ /* 0x000fc80000400000 */
[----:B------:R-:W-:-:S05]  /*16c0*/  VIADD R2, R0, 0x1800000 ;  /* 0x0180000000027836 */ /* 0x000fca0000000000 */
[----:B------:R-:W-:-:S04]  /*16d0*/  LOP3.LUT R2, R2, 0x7f800000, RZ, 0xc0, !PT ;  /* 0x7f80000002027812 */ /* 0x000fc800078ec0ff */
[----:B------:R-:W-:-:S13]  /*16e0*/  ISETP.GT.U32.AND P0, PT, R2, 0x1ffffff, PT ;  /* 0x01ffffff0200780c */ /* 0x000fda0003f04070 */
[----:B------:R-:W-:Y:S05]  /*16f0*/  @P0 BRA `(.L_x_19) ;  /* 0x0000000000100947 */ /* 0x000fea0003800000 */
[----:B------:R-:W-:-:S07]  /*1700*/  MOV R2, 0x1720 ;  /* 0x0000172000027802 */ /* 0x000fce0000000f00 */
[----:B--2---:R-:W-:Y:S05]  /*1710*/  CALL.REL.NOINC `($__internal_0_$__cuda_sm20_rcp_rn_f32_slowpath) ;  /* 0x00000008008c7944 */ /* 0x004fea0003c00000 */
[----:B------:R-:W-:Y:S01]  /*1720*/  MOV R2, R4 ;  /* 0x0000000400027202 */ /* 0x000fe20000000f00 */
[----:B------:R-:W-:Y:S06]  /*1730*/  BRA `(.L_x_20) ;  /* 0x0000000000107947 */ /* 0x000fec0003800000 */
.L_x_19:
[----:B------:R-:W0:Y:S02]  /*1740*/  MUFU.RCP R7, R0 ;  /* 0x0000000000077308 */ /* 0x000e240000001000 */
[----:B0-----:R-:W-:-:S04]  /*1750*/  FFMA R2, R0, R7, -1 ;  /* 0xbf80000000027423 */ /* 0x001fc80000000007 */
[----:B------:R-:W-:-:S04]  /*1760*/  FADD.FTZ R2, -R2, -RZ ;  /* 0x800000ff02027221 */ /* 0x000fc80000010100 */
[----:B------:R-:W-:-:S07]  /*1770*/  FFMA R2, R7, R2, R7 ;  /* 0x0000000207027223 */ /* 0x000fce0000000007 */
.L_x_20:
[----:B------:R-:W0:Y:S01]  /*1780*/  LDC R0, c[0x0][0x3a0] ;  /* 0x0000e800ff007b82 */ /* 0x000e220000000800 */
[----:B------:R-:W1:Y:S01]  /*1790*/  LDCU UR6, c[0x0][0x3ac] ;  /* 0x00007580ff0677ac */ /* 0x000e620008000800 */
[----:B------:R-:W-:-:S04]  /*17a0*/  FSETP.NEU.AND P0, PT, R3, RZ, PT ;  /* 0x000000ff0300720b */ /* 0x000fc80003f0d000 */
[----:B------:R-:W-:-:S05]  /*17b0*/  FSEL R2, R2, -RZ, P0 ;  /* 0x800000ff02027208 */ /* 0x000fca0000000000 */
[----:B-1----:R-:W-:Y:S01]  /*17c0*/  FMUL R2, R2, UR6 ;  /* 0x0000000602027c20 */ /* 0x002fe20008400000 */
[----:B0-----:R-:W-:-:S07]  /*17d0*/  SHF.R.S32.HI R3, RZ, 0x1f, R0 ;  /* 0x0000001fff037819 */ /* 0x001fce0000011400 */
.L_x_26:
[----:B0-----:R-:W0:Y:S01]  /*17e0*/  LDCU UR6, c[0x0][0x3a8] ;  /* 0x00007500ff0677ac */ /* 0x001e220008000800 */
[----:B------:R-:W-:Y:S02]  /*17f0*/  IMAD.MOV.U32 R0, RZ, RZ, R5 ;  /* 0x000000ffff007224 */ /* 0x000fe400078e0005 */
[----:B------:R-:W-:Y:S01]  /*1800*/  VIADD R5, R5, 0x1 ;  /* 0x0000000105057836 */ /* 0x000fe20000000000 */
[----:B------:R-:W1:Y:S01]  /*1810*/  LDCU UR12, c[0x0][0x3a0] ;  /* 0x00007400ff0c77ac */ /* 0x000e620008000800 */
[----:B--2---:R-:W-:Y:S02]  /*1820*/  IMAD.MOV.U32 R14, RZ, RZ, R10 ;  /* 0x000000ffff0e7224 */ /* 0x004fe400078e000a */
[----:B------:R-:W-:Y:S01]  /*1830*/  IMAD.MOV.U32 R15, RZ, RZ, R11 ;  /* 0x000000ffff0f7224 */ /* 0x000fe200078e000b */
[----:B------:R-:W2:Y:S01]  /*1840*/  LDCU.128 UR8, c[0x0][0x380] ;  /* 0x00007000ff0877ac */ /* 0x000ea20008000c00 */
[----:B0-----:R-:W-:Y:S01]  /*1850*/  VIADD R4, R5, -UR6 ;  /* 0x8000000605047c36 */ /* 0x001fe20008000000 */
[----:B------:R-:W0:Y:S03]  /*1860*/  LDCU.64 UR6, c[0x0][0x390] ;  /* 0x00007200ff0677ac */ /* 0x000e260008000a00 */
[----:B-1----:R-:W-:Y:S01]  /*1870*/  IMAD.WIDE.U32 R6, R4, UR12, R14 ;  /* 0x0000000c04067c25 */ /* 0x002fe2000f8e000e */
[----:B------:R-:W-:-:S02]  /*1880*/  SHF.R.S32.HI R20, RZ, 0x1f, R4 ;  /* 0x0000001fff147819 */ /* 0x000fc40000011404 */
[----:B------:R-:W-:Y:S01]  /*1890*/  SHF.R.S32.HI R12, RZ, 0x1f, R4 ;  /* 0x0000001fff0c7819 */ /* 0x000fe20000011404 */
[----:B------:R-:W-:Y:S02]  /*18a0*/  IMAD.SHL.U32 R22, R6, 0x4, RZ ;  /* 0x0000000406167824 */ /* 0x000fe400078e00ff */
[----:B------:R-:W-:Y:S02]  /*18b0*/  IMAD R8, R20, UR12, RZ ;  /* 0x0000000c14087c24 */ /* 0x000fe4000f8e02ff */
[----:B------:R-:W-:Y:S01]  /*18c0*/  IMAD R12, R12, UR12, RZ ;  /* 0x0000000c0c0c7c24 */ /* 0x000fe2000f8e02ff */
[----:B--2---:R-:W-:Y:S01]  /*18d0*/  IADD3 R18, P0, PT, R22, UR8, RZ ;  /* 0x0000000816127c10 */ /* 0x004fe2000ff1e0ff */
[-C--:B------:R-:W-:Y:S01]  /*18e0*/  IMAD R9, R4, R3.reuse, R8 ;  /* 0x0000000304097224 */ /* 0x080fe200078e0208 */
[----:B------:R-:W-:Y:S01]  /*18f0*/  IADD3 R22, P1, PT, R22, UR10, RZ ;  /* 0x0000000a16167c10 */ /* 0x000fe2000ff3e0ff */
[----:B------:R-:W-:-:S03]  /*1900*/  IMAD R13, R4, R3, R12 ;  /* 0x00000003040d7224 */ /* 0x000fc600078e020c */
[----:B------:R-:W-:Y:S02]  /*1910*/  IADD3 R9, PT, PT, R7, R9, RZ ;  /* 0x0000000907097210 */ /* 0x000fe40007ffe0ff */
[----:B------:R-:W-:Y:S02]  /*1920*/  SHF.R.S32.HI R7, RZ, 0x1f, R5 ;  /* 0x0000001fff077819 */ /* 0x000fe40000011405 */
[----:B------:R-:W-:Y:S01]  /*1930*/  SHF.L.U64.HI R6, R6, 0x2, R9 ;  /* 0x0000000206067819 */ /* 0x000fe20000010209 */
[----:B------:R-:W-:-:S03]  /*1940*/  IMAD.WIDE.U32 R8, R5, UR12, R14 ;  /* 0x0000000c05087c25 */ /* 0x000fc6000f8e000e */
[C---:B------:R-:W-:Y:S01]  /*1950*/  IADD3.X R23, PT, PT, R6.reuse, UR11, RZ, P1, !PT ;  /* 0x0000000b06177c10 */ /* 0x040fe20008ffe4ff */
[----:B------:R-:W-:Y:S01]  /*1960*/  IMAD R16, R7, UR12, RZ ;  /* 0x0000000c07107c24 */ /* 0x000fe2000f8e02ff */
[----:B------:R-:W-:Y:S01]  /*1970*/  IADD3.X R19, PT, PT, R6, UR9, RZ, P0, !PT ;  /* 0x0000000906137c10 */ /* 0x000fe200087fe4ff */
[----:B------:R-:W-:Y:S01]  /*1980*/  IMAD.WIDE.U32 R14, R4, UR12, R14 ;  /* 0x0000000c040e7c25 */ /* 0x000fe2000f8e000e */
[----:B0-----:R-:W-:Y:S01]  /*1990*/  LEA R12, P0, R8, UR6, 0x2 ;  /* 0x00000006080c7c11 */ /* 0x001fe2000f8010ff */
[----:B------:R-:W2:Y:S02]  /*19a0*/  LDG.E.CONSTANT R22, desc[UR4][R22.64] ;  /* 0x0000000416167981 */ /* 0x000ea4000c1e9900 */
[----:B------:R-:W-:Y:S01]  /*19b0*/  IMAD R7, R5, R3, R16 ;  /* 0x0000000305077224 */ /* 0x000fe200078e0210 */
[----:B------:R-:W-:Y:S01]  /*19c0*/  LEA R6, P1, R14, UR6, 0x2 ;  /* 0x000000060e067c11 */ /* 0x000fe2000f8210ff */
[----:B------:R-:W3:Y:S02]  /*19d0*/  LDG.E.CONSTANT R18, desc[UR4][R18.64] ;  /* 0x0000000412127981 */ /* 0x000ee4000c1e9900 */
[----:B------:R-:W-:-:S02]  /*19e0*/  IMAD.IADD R9, R9, 0x1, R7 ;  /* 0x0000000109097824 */ /* 0x000fc400078e0207 */
[----:B------:R-:W-:-:S03]  /*19f0*/  IMAD.IADD R7, R15, 0x1, R13 ;  /* 0x000000010f077824 */ /* 0x000fc600078e020d */
[----:B------:R-:W-:Y:S02]  /*1a00*/  LEA.HI.X R13, R8, UR7, R9, 0x2, P0 ;  /* 0x00000007080d7c11 */ /* 0x000fe400080f1409 */
[----:B------:R-:W-:-:S03]  /*1a10*/  LEA.HI.X R7, R14, UR7, R7, 0x2, P1 ;  /* 0x000000070e077c11 */ /* 0x000fc600088f1407 */
[----:B------:R-:W4:Y:S04]  /*1a20*/  LDG.E.CONSTANT R12, desc[UR4][R12.64] ;  /* 0x000000040c0c7981 */ /* 0x000f28000c1e9900 */
[----:B------:R-:W4:Y:S01]  /*1a30*/  LDG.E.CONSTANT R17, desc[UR4][R6.64] ;  /* 0x0000000406117981 */ /* 0x000f22000c1e9900 */
[----:B------:R-:W-:Y:S01]  /*1a40*/  BSSY.RECONVERGENT B0, `(.L_x_21) ;  /* 0x0000023000007945 */ /* 0x000fe20003800200 */
[----:B------:R-:W-:Y:S02]  /*1a50*/  IMAD.MOV.U32 R15, RZ, RZ, -0x800000 ;  /* 0xff800000ff0f7424 */ /* 0x000fe400078e00ff */
[----:B------:R-:W-:Y:S01]  /*1a60*/  IMAD.MOV.U32 R16, RZ, RZ, 0x7f800000 ;  /* 0x7f800000ff107424 */ /* 0x000fe200078e00ff */
[----:B--2---:R-:W-:-:S04]  /*1a70*/  FSETP.NAN.AND P0, PT, R22, R22, PT ;  /* 0x000000161600720b */ /* 0x004fc80003f08000 */
[----:B---3--:R-:W-:Y:S01]  /*1a80*/  FSETP.NAN.OR P0, PT, R18, R18, P0 ;  /* 0x000000121200720b */ /* 0x008fe20000708400 */
[----:B----4-:R-:W-:-:S12]  /*1a90*/  FADD R14, R12, -R17 ;  /* 0x800000110c0e7221 */ /* 0x010fd80000000000 */
[----:B------:R-:W-:Y:S05]  /*1aa0*/  @P0 BRA `(.L_x_22) ;  /* 0x0000000000700947 */ /* 0x000fea0003800000 */
[----:B------:R-:W-:-:S07]  /*1ab0*/  HFMA2 R13, -RZ, RZ, 0, 0 ;  /* 0x00000000ff0d7431 */ /* 0x000fce00000001ff */
.L_x_23:
[----:B------:R-:W0:Y:S01]  /*1ac0*/  LDCU UR6, c[0x0][0x3a8] ;  /* 0x00007500ff0677ac */ /* 0x000e220008000800 */
[----:B------:R-:W-:Y:S01]  /*1ad0*/  VIADD R13, R13, 0x1 ;  /* 0x000000010d0d7836 */ /* 0x000fe20000000000 */
[----:B------:R-:W-:Y:S02]  /*1ae0*/  FMNMX R15, R18, R15, !PT ;  /* 0x0000000f120f7209 */ /* 0x000fe40007800000 */
[----:B------:R-:W-:Y:S02]  /*1af0*/  FMNMX R16, R22, R16, PT ;  /* 0x0000001016107209 */ /* 0x000fe40003800000 */
[----:B0-----:R-:W-:-:S13]  /*1b00*/  ISETP.NE.AND P1, PT, R13, UR6, PT ;  /* 0x000000060d007c0c */ /* 0x001fda000bf25270 */
[----:B------:R-:W-:Y:S05]  /*1b10*/  @!P1 BRA `(.L_x_22) ;  /* 0x0000000000549947 */ /* 0x000fea0003800000 */
[----:B------:R-:W0:Y:S01]  /*1b20*/  LDCU UR6, c[0x0][0x3a0] ;  /* 0x00007400ff0677ac */ /* 0x000e220008000800 */
[----:B------:R-:W-:Y:S01]  /*1b30*/  IADD3 R6, P0, PT, R4, R13, RZ ;  /* 0x0000000d04067210 */ /* 0x000fe20007f1e0ff */
[----:B------:R-:W-:Y:S01]  /*1b40*/  IMAD.MOV.U32 R8, RZ, RZ, R10 ;  /* 0x000000ffff087224 */ /* 0x000fe200078e000a */
[----:B------:R-:W1:Y:S01]  /*1b50*/  LDCU.128 UR8, c[0x0][0x380] ;  /* 0x00007000ff0877ac */ /* 0x000e620008000c00 */
[----:B------:R-:W-:Y:S02]  /*1b60*/  IMAD.MOV.U32 R9, RZ, RZ, R11 ;  /* 0x000000ffff097224 */ /* 0x000fe400078e000b */
[----:B------:R-:W-:-:S04]  /*1b70*/  IMAD.X R7, RZ, RZ, R20, P0 ;  /* 0x000000ffff077224 */ /* 0x000fc800000e0614 */
[----:B0-----:R-:W-:Y:S02]  /*1b80*/  IMAD R7, R7, UR6, RZ ;  /* 0x0000000607077c24 */ /* 0x001fe4000f8e02ff */
[----:B------:R-:W-:-:S04]  /*1b90*/  IMAD.WIDE.U32 R8, R6, UR6, R8 ;  /* 0x0000000606087c25 */ /* 0x000fc8000f8e0008 */
[----:B------:R-:W-:Y:S02]  /*1ba0*/  IMAD R19, R3, R6, R7 ;  /* 0x0000000603137224 */ /* 0x000fe400078e0207 */
[----:B------:R-:W-:-:S03]  /*1bb0*/  IMAD.SHL.U32 R7, R8, 0x4, RZ ;  /* 0x0000000408077824 */ /* 0x000fc600078e00ff */
[----:B------:R-:W-:Y:S02]  /*1bc0*/  IADD3 R9, PT, PT, R9, R19, RZ ;  /* 0x0000001309097210 */ /* 0x000fe40007ffe0ff */
[C---:B-1----:R-:W-:Y:S02]  /*1bd0*/  IADD3 R6, P1, PT, R7.reuse, UR10, RZ ;  /* 0x0000000a07067c10 */ /* 0x042fe4000ff3e0ff */
[----:B------:R-:W-:Y:S02]  /*1be0*/  SHF.L.U64.HI R9, R8, 0x2, R9 ;  /* 0x0000000208097819 */ /* 0x000fe40000010209 */
[----:B------:R-:W-:Y:S02]  /*1bf0*/  IADD3 R8, P0, PT, R7, UR8, RZ ;  /* 0x0000000807087c10 */ /* 0x000fe4000ff1e0ff */
[C---:B------:R-:W-:Y:S02]  /*1c00*/  IADD3.X R7, PT, PT, R9.reuse, UR11, RZ, P1, !PT ;  /* 0x0000000b09077c10 */ /* 0x040fe40008ffe4ff */
[----:B------:R-:W-:-:S03]  /*1c10*/  IADD3.X R9, PT, PT, R9, UR9, RZ, P0, !PT ;  /* 0x0000000909097c10 */ /* 0x000fc600087fe4ff */
[----:B------:R-:W2:Y:S04]  /*1c20*/  LDG.E.CONSTANT R22, desc[UR4][R6.64] ;  /* 0x0000000406167981 */ /* 0x000ea8000c1e9900 */
[----:B------:R-:W3:Y:S01]  /*1c30*/  LDG.E.CONSTANT R18, desc[UR4][R8.64] ;  /* 0x0000000408127981 */ /* 0x000ee2000c1e9900 */
[----:B--2---:R-:W-:-:S04]  /*1c40*/  FSETP.NAN.AND P0, PT, R22, R22, PT ;  /* 0x000000161600720b */ /* 0x004fc80003f08000 */
[----:B---3--:R-:W-:-:S13]  /*1c50*/  FSETP.NAN.OR P0, PT, R18, R18, P0 ;  /* 0x000000121200720b */ /* 0x008fda0000708400 */
[----:B------:R-:W-:Y:S05]  /*1c60*/  @!P0 BRA `(.L_x_23) ;  /* 0xfffffffc00948947 */ /* 0x000fea000383ffff */
.L_x_22:
[----:B------:R-:W-:Y:S05]  /*1c70*/  BSYNC.RECONVERGENT B0 ;  /* 0x0000000000007941 */ /* 0x000fea0003800200 */
.L_x_21:
[----:B------:R-:W-:Y:S01]  /*1c80*/  FSETP.LEU.OR P0, PT, R12, R17, P0 ;  /* 0x000000110c00720b */ /* 0x000fe2000070b400 */
[----:B------:R-:W-:Y:S01]  /*1c90*/  BSSY.RECONVERGENT B0, `(.L_x_24) ;  /* 0x000003c000007945 */ /* 0x000fe20003800200 */
[----:B------:R-:W-:-:S11]  /*1ca0*/  IMAD.MOV.U32 R13, RZ, RZ, 0x7fc00000 ;  /* 0x7fc00000ff0d7424 */ /* 0x000fd600078e00ff */
[----:B------:R-:W-:Y:S05]  /*1cb0*/  @P0 BRA `(.L_x_25) ;  /* 0x0000000000e40947 */ /* 0x000fea0003800000 */
[----:B------:R-:W-:Y:S01]  /*1cc0*/  FSETP.GT.AND P0, PT, R15, R16, PT ;  /* 0x000000100f00720b */ /* 0x000fe20003f04000 */
[----:B------:R-:W-:-:S12]  /*1cd0*/  FADD R4, -R16, R15 ;  /* 0x0000000f10047221 */ /* 0x000fd80000000100 */
[----:B------:R-:W-:Y:S05]  /*1ce0*/  @!P0 BRA `(.L_x_25) ;  /* 0x0000000000d88947 */ /* 0x000fea0003800000 */
[----:B------:R-:W-:Y:S02]  /*1cf0*/  FSETP.GEU.AND P0, PT, R14, 1.175494350822287508e-38, PT ;  /* 0x008000000e00780b */ /* 0x000fe40003f0e000 */
[----:B------:R-:W-:Y:S02]  /*1d00*/  FSETP.GEU.AND P1, PT, R4, 1.175494350822287508e-38, PT ;  /* 0x008000000400780b */ /* 0x000fe40003f2e000 */
[----:B------:R-:W-:-:S09]  /*1d10*/  MOV R15, 0x3e055027 ;  /* 0x3e055027000f7802 */ /* 0x000fd20000000f00 */
[----:B------:R-:W-:Y:S02]  /*1d20*/  @!P0 FMUL R14, R14, 8388608 ;  /* 0x4b0000000e0e8820 */ /* 0x000fe40000400000 */
[----:B------:R-:W-:Y:S02]  /*1d30*/  @!P1 FMUL R4, R4, 8388608 ;  /* 0x4b00000004049820 */ /* 0x000fe40000400000 */
[----:B------:R-:W-:Y:S02]  /*1d40*/  VIADD R13, R14, 0xc0d55555 ;  /* 0xc0d555550e0d7836 */ /* 0x000fe40000000000 */
[----:B------:R-:W-:-:S03]  /*1d50*/  VIADD R9, R4, 0xc0d55555 ;  /* 0xc0d5555504097836 */ /* 0x000fc60000000000 */
[----:B------:R-:W-:Y:S02]  /*1d60*/  LOP3.LUT R13, R13, 0xff800000, RZ, 0xc0, !PT ;  /* 0xff8000000d0d7812 */ /* 0x000fe400078ec0ff */
[----:B------:R-:W-:-:S03]  /*1d70*/  LOP3.LUT R9, R9, 0xff800000, RZ, 0xc0, !PT ;  /* 0xff80000009097812 */ /* 0x000fc600078ec0ff */
[----:B------:R-:W-:Y:S01]  /*1d80*/  IMAD.IADD R7, R14, 0x1, -R13 ;  /* 0x000000010e077824 */ /* 0x000fe200078e0a0d */
[----:B------:R-:W-:Y:S01]  /*1d90*/  I2FP.F32.S32 R13, R13 ;  /* 0x0000000d000d7245 */ /* 0x000fe20000201400 */
[----:B------:R-:W-:Y:S01]  /*1da0*/  IMAD.IADD R6, R4, 0x1, -R9 ;  /* 0x0000000104067824 */ /* 0x000fe200078e0a09 */
[----:B------:R-:W-:Y:S01]  /*1db0*/  I2FP.F32.S32 R16, R9 ;  /* 0x0000000900107245 */ /* 0x000fe20000201400 */
[----:B------:R-:W-:Y:S01]  /*1dc0*/  FADD R7, R7, -1 ;  /* 0xbf80000007077421 */ /* 0x000fe20000000000 */
[----:B------:R-:W-:Y:S02]  /*1dd0*/  IMAD.MOV.U32 R9, RZ, RZ, 0x7f800000 ;  /* 0x7f800000ff097424 */ /* 0x000fe400078e00ff */
[----:B------:R-:W-:Y:S01]  /*1de0*/  FADD R6, R6, -1 ;  /* 0xbf80000006067421 */ /* 0x000fe20000000000 */
[----:B------:R-:W-:-:S03]  /*1df0*/  FFMA R8, R7, -R15, 0.14084610342979431152 ;  /* 0x3e1039f607087423 */ /* 0x000fc6000000080f */
[----:B------:R-:W-:Y:S01]  /*1e00*/  FFMA R15, R6, -R15, 0.14084610342979431152 ;  /* 0x3e1039f6060f7423 */ /* 0x000fe2000000080f */
[----:B------:R-:W-:-:S03]  /*1e10*/  FFMA R8, R7, R8, -0.12148627638816833496 ;  /* 0xbdf8cdcc07087423 */ /* 0x000fc60000000008 */
[----:B------:R-:W-:Y:S01]  /*1e20*/  FFMA R15, R6, R15, -0.12148627638816833496 ;  /* 0xbdf8cdcc060f7423 */ /* 0x000fe2000000000f */
[----:B------:R-:W-:-:S03]  /*1e30*/  FFMA R8, R7, R8, 0.13980610668659210205 ;  /* 0x3e0f295507087423 */ /* 0x000fc60000000008 */
[----:B------:R-:W-:Y:S01]  /*1e40*/  FFMA R15, R6, R15, 0.13980610668659210205 ;  /* 0x3e0f2955060f7423 */ /* 0x000fe2000000000f */
[----:B------:R-:W-:-:S03]  /*1e50*/  FFMA R8, R7, R8, -0.16684235632419586182 ;  /* 0xbe2ad8b907087423 */ /* 0x000fc60000000008 */
[----:B------:R-:W-:Y:S01]  /*1e60*/  FFMA R15, R6, R15, -0.16684235632419586182 ;  /* 0xbe2ad8b9060f7423 */ /* 0x000fe2000000000f */
[----:B------:R-:W-:-:S03]  /*1e70*/  FFMA R8, R7, R8, 0.20012299716472625732 ;  /* 0x3e4ced0b07087423 */ /* 0x000fc60000000008 */
[C---:B------:R-:W-:Y:S01]  /*1e80*/  FFMA R15, R6.reuse, R15, 0.20012299716472625732 ;  /* 0x3e4ced0b060f7423 */ /* 0x040fe2000000000f */
[C---:B------:R-:W-:Y:S01]  /*1e90*/  FFMA R12, R7.reuse, R8, -0.24999669194221496582 ;  /* 0xbe7fff22070c7423 */ /* 0x040fe20000000008 */
[----:B------:R-:W-:Y:S02]  /*1ea0*/  FSEL R8, RZ, -23, P0 ;  /* 0xc1b80000ff087808 */ /* 0x000fe40000000000 */
[----:B------:R-:W-:Y:S01]  /*1eb0*/  FFMA R15, R6, R15, -0.24999669194221496582 ;  /* 0xbe7fff22060f7423 */ /* 0x000fe2000000000f */
[----:B------:R-:W-:Y:S01]  /*1ec0*/  ISETP.GT.U32.AND P0, PT, R14, 0x7f7fffff, PT ;  /* 0x7f7fffff0e00780c */ /* 0x000fe20003f04070 */
[C---:B------:R-:W-:Y:S02]  /*1ed0*/  FFMA R12, R7.reuse, R12, 0.33333182334899902344 ;  /* 0x3eaaaa78070c7423 */ /* 0x040fe4000000000c */
[----:B------:R-:W-:Y:S01]  /*1ee0*/  FFMA R17, R6, R15, 0.33333182334899902344 ;  /* 0x3eaaaa7806117423 */ /* 0x000fe2000000000f */
[----:B------:R-:W-:Y:S01]  /*1ef0*/  FSEL R15, RZ, -23, P1 ;  /* 0xc1b80000ff0f7808 */ /* 0x000fe20000800000 */
[----:B------:R-:W-:Y:S01]  /*1f00*/  FFMA R12, R7, R12, -0.5 ;  /* 0xbf000000070c7423 */ /* 0x000fe2000000000c */
[----:B------:R-:W-:Y:S01]  /*1f10*/  ISETP.GT.U32.AND P1, PT, R4, 0x7f7fffff, PT ;  /* 0x7f7fffff0400780c */ /* 0x000fe20003f24070 */
[----:B------:R-:W-:Y:S01]  /*1f20*/  FFMA R17, R6, R17, -0.5 ;  /* 0xbf00000006117423 */ /* 0x000fe20000000011 */
[----:B------:R-:W-:Y:S01]  /*1f30*/  FFMA R8, R13, 1.1920928955078125e-07, R8 ;  /* 0x340000000d087823 */ /* 0x000fe20000000008 */
[----:B------:R-:W-:Y:S01]  /*1f40*/  FMUL R12, R7, R12 ;  /* 0x0000000c070c7220 */ /* 0x000fe20000400000 */
[----:B------:R-:W-:Y:S01]  /*1f50*/  FFMA R15, R16, 1.1920928955078125e-07, R15 ;  /* 0x34000000100f7823 */ /* 0x000fe2000000000f */
[----:B------:R-:W-:-:S02]  /*1f60*/  FMUL R17, R6, R17 ;  /* 0x0000001106117220 */ /* 0x000fc40000400000 */
[----:B------:R-:W-:Y:S02]  /*1f70*/  FFMA R7, R7, R12, R7 ;  /* 0x0000000c07077223 */ /* 0x000fe40000000007 */
[----:B------:R-:W-:Y:S02]  /*1f80*/  FFMA R6, R6, R17, R6 ;  /* 0x0000001106067223 */ /* 0x000fe40000000006 */
[----:B------:R-:W-:Y:S01]  /*1f90*/  FFMA R7, R8, 0.69314718246459960938, R7 ;  /* 0x3f31721808077823 */ /* 0x000fe20000000007 */
[-C--:B------:R-:W-:Y:S01]  /*1fa0*/  @P0 FFMA R7, R14, R9.reuse, +INF ;  /* 0x7f8000000e070423 */ /* 0x080fe20000000009 */
[----:B------:R-:W-:Y:S01]  /*1fb0*/  FFMA R6, R15, 0.69314718246459960938, R6 ;  /* 0x3f3172180f067823 */ /* 0x000fe20000000006 */
[----:B------:R-:W-:Y:S01]  /*1fc0*/  @P1 FFMA R6, R4, R9, +INF ;  /* 0x7f80000004061423 */ /* 0x000fe20000000009 */
[----:B------:R-:W-:Y:S01]  /*1fd0*/  FSETP.NEU.AND P0, PT, R14, RZ, PT ;  /* 0x000000ff0e00720b */ /* 0x000fe20003f0d000 */
[----:B------:R-:W-:Y:S01]  /*1fe0*/  FMUL R7, R7, 0.43429449200630187988 ;  /* 0x3ede5bd907077820 */ /* 0x000fe20000400000 */
[----:B------:R-:W-:Y:S01]  /*1ff0*/  FSETP.NEU.AND P1, PT, R4, RZ, PT ;  /* 0x000000ff0400720b */ /* 0x000fe20003f2d000 */
[----:B------:R-:W-:-:S03]  /*2000*/  FMUL R6, R6, 0.43429449200630187988 ;  /* 0x3ede5bd906067820 */ /* 0x000fc60000400000 */
[----:B------:R-:W-:Y:S02]  /*2010*/  FSEL R7, R7, -INF , P0 ;  /* 0xff80000007077808 */ /* 0x000fe40000000000 */
[----:B------:R-:W-:-:S05]  /*2020*/  FSEL R6, R6, -INF , P1 ;  /* 0xff80000006067808 */ /* 0x000fca0000800000 */
[----:B------:R-:W-:-:S04]  /*2030*/  FADD R7, R7, -R6 ;  /* 0x8000000607077221 */ /* 0x000fc80000000000 */
[----:B------:R-:W-:-:S07]  /*2040*/  FMUL R13, R2, R7 ;  /* 0x00000007020d7220 */ /* 0x000fce0000400000 */
.L_x_25:
[----:B------:R-:W-:Y:S05]  /*2050*/  BSYNC.RECONVERGENT B0 ;  /* 0x0000000000007941 */ /* 0x000fea0003800200 */
.L_x_24:
[----:B------:R-:W0:Y:S01]  /*2060*/  LDCU.64 UR6, c[0x0][0x3a0] ;  /* 0x00007400ff0677ac */ /* 0x000e220008000a00 */
[----:B------:R-:W-:Y:S01]  /*2070*/  SHF.R.S32.HI R4, RZ, 0x1f, R0 ;  /* 0x0000001fff047819 */ /* 0x000fe20000011400 */
[----:B------:R-:W-:Y:S01]  /*2080*/  IMAD.MOV.U32 R6, RZ, RZ, R10 ;  /* 0x000000ffff067224 */ /* 0x000fe200078e000a */
[----:B------:R-:W1:Y:S01]  /*2090*/  LDCU.64 UR8, c[0x0][0x3b0] ;  /* 0x00007600ff0877ac */ /* 0x000e620008000a00 */
[----:B------:R-:W-:Y:S02]  /*20a0*/  IMAD.MOV.U32 R7, RZ, RZ, R11 ;  /* 0x000000ffff077224 */ /* 0x000fe400078e000b */
[----:B0-----:R-:W-:Y:S02]  /*20b0*/  IMAD R4, R4, UR6, RZ ;  /* 0x0000000604047c24 */ /* 0x001fe4000f8e02ff */
[----:B------:R-:W-:-:S04]  /*20c0*/  IMAD.WIDE.U32 R6, R0, UR6, R6 ;  /* 0x0000000600067c25 */ /* 0x000fc8000f8e0006 */
[----:B------:R-:W-:Y:S01]  /*20d0*/  IMAD R9, R0, R3, R4 ;  /* 0x0000000300097224 */ /* 0x000fe200078e0204 */
[----:B-1----:R-:W-:-:S03]  /*20e0*/  LEA R8, P0, R6, UR8, 0x2 ;  /* 0x0000000806087c11 */ /* 0x002fc6000f8010ff */
[----:B------:R-:W-:-:S05]  /*20f0*/  IMAD.IADD R7, R7, 0x1, R9 ;  /* 0x0000000107077824 */ /* 0x000fca00078e0209 */
[----:B------:R-:W-:Y:S02]  /*2100*/  LEA.HI.X R9, R6, UR9, R7, 0x2, P0 ;  /* 0x0000000906097c11 */ /* 0x000fe400080f1407 */
[----:B------:R-:W-:-:S03]  /*2110*/  ISETP.NE.AND P0, PT, R5, UR7, PT ;  /* 0x0000000705007c0c */ /* 0x000fc6000bf05270 */
[----:B------:R0:W-:Y:S10]  /*2120*/  STG.E desc[UR4][R8.64], R13 ;  /* 0x0000000d08007986 */ /* 0x0001f4000c101904 */
[----:B------:R-:W-:Y:S05]  /*2130*/  @!P0 EXIT ;  /* 0x000000000000894d */ /* 0x000fea0003800000 */
[----:B------:R-:W-:Y:S05]  /*2140*/  BRA `(.L_x_26) ;  /* 0xfffffff400a47947 */ /* 0x000fea000383ffff */
        .weak           $__internal_0_$__cuda_sm20_rcp_rn_f32_slowpath
        .type           $__internal_0_$__cuda_sm20_rcp_rn_f32_slowpath,@function
        .size           $__internal_0_$__cuda_sm20_rcp_rn_f32_slowpath,(.L_x_49 - $__internal_0_$__cuda_sm20_rcp_rn_f32_slowpath)
$__internal_0_$__cuda_sm20_rcp_rn_f32_slowpath:
[----:B------:R-:W-:-:S05]  /*2150*/  IMAD.SHL.U32 R4, R0, 0x2, RZ ;  /* 0x0000000200047824 */ /* 0x000fca00078e00ff */
[----:B------:R-:W-:-:S04]  /*2160*/  SHF.R.U32.HI R4, RZ, 0x18, R4 ;  /* 0x00000018ff047819 */ /* 0x000fc80000011604 */
[----:B------:R-:W-:-:S13]  /*2170*/  ISETP.NE.U32.AND P0, PT, R4, RZ, PT ;  /* 0x000000ff0400720c */ /* 0x000fda0003f05070 */
[----:B------:R-:W-:Y:S05]  /*2180*/  @P0 BRA `(.L_x_27) ;  /* 0x00000000002c0947 */ /* 0x000fea0003800000 */
[----:B------:R-:W-:-:S04]  /*2190*/  SHF.L.U32 R4, R0, 0x1, RZ ;  /* 0x0000000100047819 */ /* 0x000fc800000006ff */
[----:B------:R-:W-:-:S13]  /*21a0*/  ISETP.NE.AND P0, PT, R4, RZ, PT ;  /* 0x000000ff0400720c */ /* 0x000fda0003f05270 */
[----:B------:R2:W3:Y:S01]  /*21b0*/  @!P0 MUFU.RCP R4, R0 ;  /* 0x0000000000048308 */ /* 0x0004e20000001000 */
[----:B------:R-:W-:Y:S05]  /*21c0*/  @!P0 BRA `(.L_x_28) ;  /* 0x0000000000a48947 */ /* 0x000fea0003800000 */
[----:B------:R-:W-:-:S04]  /*21d0*/  FFMA R6, R0, 1.84467440737095516160e+19, RZ ;  /* 0x5f80000000067823 */ /* 0x000fc800000000ff */
[----:B------:R-:W2:Y:S02]  /*21e0*/  MUFU.RCP R7, R6 ;  /* 0x0000000600077308 */ /* 0x000ea40000001000 */
[----:B--2---:R-:W-:-:S04]  /*21f0*/  FFMA R0, R6, R7, -1 ;  /* 0xbf80000006007423 */ /* 0x004fc80000000007 */
[----:B------:R-:W-:-:S04]  /*2200*/  FADD.FTZ R0, -R0, -RZ ;  /* 0x800000ff00007221 */ /* 0x000fc80000010100 */
[----:B------:R-:W-:-:S04]  /*2210*/  FFMA R0, R7, R0, R7 ;  /* 0x0000000007007223 */ /* 0x000fc80000000007 */
[----:B---3--:R-:W-:Y:S01]  /*2220*/  FFMA R4, R0, 1.84467440737095516160e+19, RZ ;  /* 0x5f80000000047823 */ /* 0x008fe200000000ff */
[----:B------:R-:W-:Y:S06]  /*2230*/  BRA `(.L_x_28) ;  /* 0x0000000000887947 */ /* 0x000fec0003800000 */
.L_x_27:
[----:B------:R-:W-:-:S05]  /*2240*/  VIADD R6, R4, 0xffffff03 ;  /* 0xffffff0304067836 */ /* 0x000fca0000000000 */
[----:B------:R-:W-:-:S13]  /*2250*/  ISETP.GT.U32.AND P0, PT, R6, 0x1, PT ;  /* 0x000000010600780c */ /* 0x000fda0003f04070 */
[----:B------:R-:W-:Y:S05]  /*2260*/  @P0 BRA `(.L_x_29) ;  /* 0x0000000000780947 */ /* 0x000fea0003800000 */
[----:B------:R-:W-:Y:S01]  /*2270*/  LOP3.LUT R7, R0, 0x7fffff, RZ, 0xc0, !PT ;  /* 0x007fffff00077812 */ /* 0x000fe200078ec0ff */
[----:B------:R-:W-:Y:S02]  /*2280*/  IMAD.MOV.U32 R13, RZ, RZ, 0x3 ;  /* 0x00000003ff0d7424 */ /* 0x000fe400078e00ff */
[----:B------:R-:W-:Y:S01]  /*2290*/  VIADD R4, R4, 0xffffff04 ;  /* 0xffffff0404047836 */ /* 0x000fe20000000000 */
[----:B------:R-:W-:Y:S02]  /*22a0*/  LOP3.LUT R7, R7, 0x3f800000, RZ, 0xfc, !PT ;  /* 0x3f80000007077812 */ /* 0x000fe400078efcff */
[----:B------:R-:W-:Y:S02]  /*22b0*/  SHF.L.U32 R14, R13, R6, RZ ;  /* 0x000000060d0e7219 */ /* 0x000fe400000006ff */
[----:B------:R-:W0:Y:S02]  /*22c0*/  MUFU.RCP R8, R7 ;  /* 0x0000000700087308 */ /* 0x000e240000001000 */
[----:B0-----:R-:W-:-:S04]  /*22d0*/  FFMA R9, R7, R8, -1 ;  /* 0xbf80000007097423 */ /* 0x001fc80000000008 */
[----:B------:R-:W-:-:S04]  /*22e0*/  FADD.FTZ R9, -R9, -RZ ;  /* 0x800000ff09097221 */ /* 0x000fc80000010100 */
[CCC-:B------:R-:W-:Y:S01]  /*22f0*/  FFMA.RM R12, R8.reuse, R9.reuse, R8.reuse ;  /* 0x00000009080c7223 */ /* 0x1c0fe20000004008 */
[----:B------:R-:W-:-:S04]  /*2300*/  FFMA.RP R9, R8, R9, R8 ;  /* 0x0000000908097223 */ /* 0x000fc80000008008 */
[C---:B------:R-:W-:Y:S02]  /*2310*/  LOP3.LUT R8, R12.reuse, 0x7fffff, RZ, 0xc0, !PT ;  /* 0x007fffff0c087812 */ /* 0x040fe400078ec0ff */
[----:B------:R-:W-:Y:S02]  /*2320*/  FSETP.NEU.FTZ.AND P0, PT, R12, R9, PT ;  /* 0x000000090c00720b */ /* 0x000fe40003f1d000 */
[----:B------:R-:W-:Y:S02]  /*2330*/  LOP3.LUT R9, R8, 0x800000, RZ, 0xfc, !PT ;  /* 0x0080000008097812 */ /* 0x000fe400078efcff */
[----:B------:R-:W-:Y:S02]  /*2340*/  SEL R8, RZ, 0xffffffff, !P0 ;  /* 0xffffffffff087807 */ /* 0x000fe40004000000 */
[----:B------:R-:W-:-:S03]  /*2350*/  LOP3.LUT R7, R14, R9, RZ, 0xc0, !PT ;  /* 0x000000090e077212 */ /* 0x000fc600078ec0ff */
[----:B------:R-:W-:Y:S01]  /*2360*/  IMAD.MOV R8, RZ, RZ, -R8 ;  /* 0x000000ffff087224 */ /* 0x000fe200078e0a08 */
[----:B------:R-:W-:-:S04]  /*2370*/  SHF.R.U32.HI R7, RZ, R6, R7 ;  /* 0x00000006ff077219 */ /* 0x000fc80000011607 */
[--C-:B------:R-:W-:Y:S02]  /*2380*/  LOP3.LUT P1, RZ, R8, R6, R9.reuse, 0xf8, !PT ;  /* 0x0000000608ff7212 */ /* 0x100fe4000782f809 */
[C---:B------:R-:W-:Y:S02]  /*2390*/  LOP3.LUT P0, RZ, R7.reuse, 0x1, RZ, 0xc0, !PT ;  /* 0x0000000107ff7812 */ /* 0x040fe4000780c0ff */
[----:B------:R-:W-:Y:S02]  /*23a0*/  LOP3.LUT P2, RZ, R7, 0x2, RZ, 0xc0, !PT ;  /* 0x0000000207ff7812 */ /* 0x000fe4000784c0ff */
[----:B------:R-:W-:Y:S02]  /*23b0*/  SHF.R.U32.HI R9, RZ, R4, R9 ;  /* 0x00000004ff097219 */ /* 0x000fe40000011609 */
[----:B------:R-:W-:Y:S02]  /*23c0*/  PLOP3.LUT P0, PT, P0, P1, P2, 0xe0, 0x0 ;  /* 0x000000000000781c */ /* 0x000fe40000703c20 */
[----:B------:R-:W-:-:S02]  /*23d0*/  LOP3.LUT P1, RZ, R0, 0x7fffff, RZ, 0xc0, !PT ;  /* 0x007fffff00ff7812 */ /* 0x000fc4000782c0ff */
[----:B------:R-:W-:-:S05]  /*23e0*/  SEL R6, RZ, 0x1, !P0 ;  /* 0x00000001ff067807 */ /* 0x000fca0004000000 */
[----:B------:R-:W-:-:S05]  /*23f0*/  IMAD.MOV R6, RZ, RZ, -R6 ;  /* 0x000000ffff067224 */ /* 0x000fca00078e0a06 */
[----:B------:R-:W-:-:S13]  /*2400*/  ISETP.GE.AND P0, PT, R6, RZ, PT ;  /* 0x000000ff0600720c */ /* 0x000fda0003f06270 */
[----:B------:R-:W-:-:S05]  /*2410*/  @!P0 IADD3 R9, PT, PT, R9, 0x1, RZ ;  /* 0x0000000109098810 */ /* 0x000fca0007ffe0ff */
[----:B------:R-:W-:-:S05]  /*2420*/  @!P1 IMAD.SHL.U32 R9, R9, 0x2, RZ ;  /* 0x0000000209099824 */ /* 0x000fca00078e00ff */
[----:B------:R-:W-:Y:S01]  /*2430*/  LOP3.LUT R4, R9, 0x80000000, R0, 0xf8, !PT ;  /* 0x8000000009047812 */ /* 0x000fe200078ef800 */
[----:B------:R-:W-:Y:S06]  /*2440*/  BRA `(.L_x_28) ;  /* 0x0000000000047947 */ /* 0x000fec0003800000 */
.L_x_29:
[----:B------:R0:W1:Y:S02]  /*2450*/  MUFU.RCP R4, R0 ;  /* 0x0000000000047308 */ /* 0x0000640000001000 */
.L_x_28:
[----:B------:R-:W-:Y:S02]  /*2460*/  IMAD.MOV.U32 R6, RZ, RZ, R2 ;  /* 0x000000ffff067224 */ /* 0x000fe400078e0002 */
[----:B------:R-:W-:-:S04]  /*2470*/  IMAD.MOV.U32 R7, RZ, RZ, 0x0 ;  /* 0x00000000ff077424 */ /* 0x000fc800078e00ff */
[----:B0123--:R-:W-:Y:S05]  /*2480*/  RET.REL.NODEC R6 `(chop_many_series_one_param_f32) ;  /* 0xffffffd806dc7950 */ /* 0x00ffea0003c3ffff */
.L_x_30:
[----:B------:R-:W-:-:S00]  /*2490*/  BRA `(.L_x_30) ;  /* 0xfffffffc00fc7947 */ /* 0x000fc0000383ffff */
[----:B------:R-:W-:-:S00]  /*24a0*/  NOP ;  /* 0x0000000000007918 */ /* 0x000fc00000000000 */
        /* <DEDUP_REMOVED lines=13> */
.L_x_49:


//--------------------- .text.chop_batch_f32      --------------------------
	.section	.text.chop_batch_f32,"ax",@progbits
	.align	128
        .global         chop_batch_f32
        .type           chop_batch_f32,@function
        .size           chop_batch_f32,(.L_x_50 - chop_batch_f32)
        .other          chop_batch_f32,@"STO_CUDA_ENTRY STV_DEFAULT"
chop_batch_f32:
.text.chop_batch_f32:
[----:B------:R-:W-:Y:S01]  /*0000*/  LDC R1, c[0x0][0x37c] ;  /* 0x0000df00ff017b82 */ /* 0x000fe20000000800 */
[----:B------:R-:W0:Y:S01]  /*0010*/  S2R R5, SR_CTAID.X ;  /* 0x0000000000057919 */ /* 0x000e220000002500 */
[----:B------:R-:W0:Y:S02]  /*0020*/  LDCU UR4, c[0x0][0x3e4] ;  /* 0x00007c80ff0477ac */ /* 0x000e240008000800 */
[----:B0-----:R-:W-:-:S13]  /*0030*/  ISETP.GE.AND P0, PT, R5, UR4, PT ;  /* 0x0000000405007c0c */ /* 0x001fda000bf06270 */
[----:B------:R-:W-:Y:S05]  /*0040*/  @P0 EXIT ;  /* 0x000000000000094d */ /* 0x000fea0003800000 */
[----:B------:R-:W0:Y:S01]  /*0050*/  S2R R0, SR_TID.X ;  /* 0x0000000000007919 */ /* 0x000e220000002100 */
[----:B------:R-:W0:Y:S01]  /*0060*/  LDCU UR4, c[0x0][0x3d8] ;  /* 0x00007b00ff0477ac */ /* 0x000e220008000800 */
[----:B------:R-:W-:Y:S01]  /*0070*/  BSSY.RECONVERGENT B0, `(.L_x_31) ;  /* 0x000000f000007945 */ /* 0x000fe20003800200 */
[----:B------:R-:W1:Y:S01]  /*0080*/  LDCU UR22, c[0x0][0x3dc] ;  /* 0x00007b80ff1677ac */ /* 0x000e620008000800 */
[----:B------:R-:W2:Y:S01]  /*0090*/  LDCU.64 UR20, c[0x0][0x358] ;  /* 0x00006b00ff1477ac */ /* 0x000ea20008000a00 */
[C---:B0-----:R-:W-:Y:S02]  /*00a0*/  ISETP.GE.AND P0, PT, R0.reuse, UR4, PT ;  /* 0x0000000400007c0c */ /* 0x041fe4000bf06270 */
[----:B------:R-:W-:-:S11]  /*00b0*/  ISETP.NE.AND P1, PT, R0, RZ, PT ;  /* 0x000000ff0000720c */ /* 0x000fd60003f25270 */
[----:B-12---:R-:W-:Y:S05]  /*00c0*/  @P0 BRA `(.L_x_32) ;  /* 0x0000000000240947 */ /* 0x006fea0003800000 */
[----:B------:R-:W0:Y:S01]  /*00d0*/  LDC R9, c[0x0][0x360] ;  /* 0x0000d800ff097b82 */ /* 0x000e220000000800 */
[----:B------:R-:W-:-:S07]  /*00e0*/  IMAD.MOV.U32 R11, RZ, RZ, 0x7fc00000 ;  /* 0x7fc00000ff0b7424 */ /* 0x000fce00078e00ff */
[----:B------:R-:W1:Y:S02]  /*00f0*/  LDC.64 R6, c[0x0][0x3f0] ;  /* 0x0000fc00ff067b82 */ /* 0x000e640000000a00 */
.L_x_33:
[--C-:B--2---:R-:W-:Y:S02]  /*0100*/  IMAD R3, R5, UR4, R0.reuse ;  /* 0x0000000405037c24 */ /* 0x104fe4000f8e0200 */
[----:B0-----:R-:W-:Y:S02]  /*0110*/  IMAD.IADD R0, R9, 0x1, R0 ;  /* 0x0000000109007824 */ /* 0x001fe400078e0200 */
[----:B-1----:R-:W-:-:S03]  /*0120*/  IMAD.WIDE R2, R3, 0x4, R6 ;  /* 0x0000000403027825 */ /* 0x002fc600078e0206 */
[----:B------:R-:W-:Y:S02]  /*0130*/  ISETP.GE.AND P0, PT, R0, UR4, PT ;  /* 0x0000000400007c0c */ /* 0x000fe4000bf06270 */
[----:B------:R2:W-:Y:S11]  /*0140*/  STG.E desc[UR20][R2.64], R11 ;  /* 0x0000000b02007986 */ /* 0x0005f6000c101914 */
[----:B------:R-:W-:Y:S05]  /*0150*/  @!P0 BRA `(.L_x_33) ;  /* 0xfffffffc00e88947 */ /* 0x000fea000383ffff */
.L_x_32:
[----:B------:R-:W-:Y:S05]  /*0160*/  BSYNC.RECONVERGENT B0 ;  /* 0x0000000000007941 */ /* 0x000fea0003800200 */
.L_x_31:
[----:B------:R-:W-:Y:S06]  /*0170*/  BAR.SYNC.DEFER_BLOCKING 0x0 ;  /* 0x0000000000007b1d */ /* 0x000fec0000010000 */
[----:B------:R-:W-:Y:S05]  /*0180*/  @P1 EXIT ;  /* 0x000000000000194d */ /* 0x000fea0003800000 */
[----:B--2---:R-:W0:Y:S08]  /*0190*/  LDC.64 R2, c[0x0][0x398] ;  /* 0x0000e600ff027b82 */ /* 0x004e300000000a00 */
[----:B------:R-:W1:Y:S01]  /*01a0*/  LDC.64 R6, c[0x0][0x3a0] ;  /* 0x0000e800ff067b82 */ /* 0x000e620000000a00 */
[----:B0-----:R-:W-:-:S06]  /*01b0*/  IMAD.WIDE.U32 R2, R5, 0x4, R2 ;  /* 0x0000000405027825 */ /* 0x001fcc00078e0002 */
[----:B------:R-:W2:Y:S01]  /*01c0*/  LDG.E.CONSTANT R2, desc[UR20][R2.64] ;  /* 0x0000001402027981 */ /* 0x000ea2000c1e9900 */
[----:B-1----:R-:W-:-:S05]  /*01d0*/  IMAD.WIDE.U32 R6, R5, 0x4, R6 ;  /* 0x0000000405067825 */ /* 0x002fca00078e0006 */
[----:B------:R-:W3:Y:S01]  /*01e0*/  LDG.E.CONSTANT R0, desc[UR20][R6.64] ;  /* 0x0000001406007981 */ /* 0x000ee2000c1e9900 */
[----:B--2---:R-:W-:-:S13]  /*01f0*/  R2UR UR23, R2 ;  /* 0x00000000021772ca */ /* 0x004fda00000e0000 */
[----:B---3--:R-:W-:-:S04]  /*0200*/  VIMNMX R4, PT, PT, R0, UR23, PT ;  /* 0x0000001700047c48 */ /* 0x008fc8000bfe0100 */
[----:B------:R-:W-:-:S13]  /*0210*/  ISETP.GE.AND P0, PT, R4, 0x1, PT ;  /* 0x000000010400780c */ /* 0x000fda0003f06270 */
[----:B------:R-:W-:Y:S05]  /*0220*/  @!P0 EXIT ;  /* 0x000000000000894d */ /* 0x000fea0003800000 */
[----:B------:R-:W0:Y:S08]  /*0230*/  LDC R6, c[0x0][0x3dc] ;  /* 0x0000f700ff067b82 */ /* 0x000e300000000800 */
[----:B------:R-:W1:Y:S01]  /*0240*/  LDC.64 R2, c[0x0][0x3a8] ;  /* 0x0000ea00ff027b82 */ /* 0x000e620000000a00 */
[----:B0-----:R-:W-:-:S04]  /*0250*/  IADD3 R4, PT, PT, -R6, UR4, RZ ;  /* 0x0000000406047c10 */ /* 0x001fc8000fffe1ff */
[----:B------:R-:W-:-:S04]  /*0260*/  ISETP.GE.AND P0, PT, R4, UR23, PT ;  /* 0x0000001704007c0c */ /* 0x000fc8000bf06270 */
[----:B------:R-:W-:-:S04]  /*0270*/  ISETP.LT.OR P0, PT, R6, RZ, !P0 ;  /* 0x000000ff0600720c */ /* 0x000fc80004701670 */
[----:B------:R-:W-:-:S13]  /*0280*/  ISETP.GE.OR P0, PT, R6, UR4, P0 ;  /* 0x0000000406007c0c */ /* 0x000fda0008706670 */
[----:B-1----:R-:W-:Y:S05]  /*0290*/  @P0 EXIT ;  /* 0x000000000000094d */ /* 0x002fea0003800000 */
[----:B------:R-:W-:Y:S01]  /*02a0*/  IMAD.WIDE.U32 R2, R5, 0x4, R2 ;  /* 0x0000000405027825 */ /* 0x000fe200078e0002 */
[----:B------:R-:W0:Y:S04]  /*02b0*/  LDCU UR5, c[0x0][0x3e8] ;  /* 0x00007d00ff0577ac */ /* 0x000e280008000800 */
[----:B------:R1:W5:Y:S01]  /*02c0*/  LDG.E.CONSTANT R4, desc[UR20][R2.64] ;  /* 0x0000001402047981 */ /* 0x000362000c1e9900 */
[----:B0-----:R-:W-:-:S09]  /*02d0*/  UISETP.GE.AND UP0, UPT, UR5, 0x1, UPT ;  /* 0x000000010500788c */ /* 0x001fd2000bf06270 */
[----:B-1----:R-:W-:Y:S05]  /*02e0*/  BRA.U !UP0, `(.L_x_34) ;  /* 0x0000000108dc7547 */ /* 0x002fea000b800000 */
[----:B------:R-:W-:Y:S01]  /*02f0*/  UISETP.LT.U32.AND UP0, UPT, UR23, UR5, UPT ;  /* 0x000000051700728c */ /* 0x000fe2000bf01070 */
[----:B------:R-:W-:-:S03]  /*0300*/  UMOV UR4, URZ ;  /* 0x000000ff00047c82 */ /* 0x000fc60008000000 */
[----:B------:R-:W-:-:S04]  /*0310*/  USEL UR5, UR23, UR5, UP0 ;  /* 0x0000000517057287 */ /* 0x000fc80008000000 */
[----:B------:R-:W-:Y:S02]  /*0320*/  UISETP.GE.U32.AND UP0, UPT, UR5, 0x10, UPT ;  /* 0x000000100500788c */ /* 0x000fe4000bf06070 */
[----:B------:R-:W-:-:S04]  /*0330*/  ULOP3.LUT UR8, UR5, 0xf, URZ, 0xc0, !UPT ;  /* 0x0000000f05087892 */ /* 0x000fc8000f8ec0ff */
[----:B------:R-:W-:-:S03]  /*0340*/  UISETP.NE.AND UP1, UPT, UR8, URZ, UPT ;  /* 0x000000ff0800728c */ /* 0x000fc6000bf25270 */
[----:B------:R-:W-:Y:S08]  /*0350*/  BRA.U !UP0, `(.L_x_35) ;  /* 0x0000000108387547 */ /* 0x000ff0000b800000 */
[----:B------:R-:W0:Y:S01]  /*0360*/  S2UR UR7, SR_CgaCtaId ;  /* 0x00000000000779c3 */ /* 0x000e220000008800 */
[----:B------:R-:W-:Y:S01]  /*0370*/  UMOV UR6, 0x400 ;  /* 0x0000040000067882 */ /* 0x000fe20000000000 */
[----:B------:R-:W-:Y:S02]  /*0380*/  ULOP3.LUT UR4, UR5, 0x7ffffff0, URZ, 0xc0, !UPT ;  /* 0x7ffffff005047892 */ /* 0x000fe4000f8ec0ff */
[----:B0-----:R-:W-:Y:S02]  /*0390*/  ULEA UR6, UR7, UR6, 0x18 ;  /* 0x0000000607067291 */ /* 0x001fe4000f8ec0ff */
[----:B------:R-:W-:Y:S02]  /*03a0*/  UIADD3 UR7, UPT, UPT, -UR4, URZ, URZ ;  /* 0x000000ff04077290 */ /* 0x000fe4000fffe1ff */
[----:B------:R-:W-:-:S12]  /*03b0*/  UIADD3 UR6, UPT, UPT, UR6, 0x20, URZ ;  /* 0x0000002006067890 */ /* 0x000fd8000fffe0ff */
.L_x_36:
[----:B------:R-:W-:Y:S01]  /*03c0*/  UIADD3 UR7, UPT, UPT, UR7, 0x10, URZ ;  /* 0x0000001007077890 */ /* 0x000fe2000fffe0ff */
[----:B------:R-:W-:Y:S03]  /*03d0*/  STS.128 [UR6+-0x20], RZ ;  /* 0xffffe0ffff007988 */ /* 0x000fe60008000c06 */
[----:B------:R-:W-:Y:S01]  /*03e0*/  UISETP.NE.AND UP0, UPT, UR7, URZ, UPT ;  /* 0x000000ff0700728c */ /* 0x000fe2000bf05270 */
[----:B------:R-:W-:Y:S04]  /*03f0*/  STS.128 [UR6+-0x10], RZ ;  /* 0xfffff0ffff007988 */ /* 0x000fe80008000c06 */
[----:B------:R-:W-:Y:S04]  /*0400*/  STS.128 [UR6], RZ ;  /* 0x000000ffff007988 */ /* 0x000fe80008000c06 */
[----:B------:R-:W-:Y:S01]  /*0410*/  STS.128 [UR6+0x10], RZ ;  /* 0x000010ffff007988 */ /* 0x000fe20008000c06 */
[----:B------:R-:W-:Y:S01]  /*0420*/  UIADD3 UR6, UPT, UPT, UR6, 0x40, URZ ;  /* 0x0000004006067890 */ /* 0x000fe2000fffe0ff */
[----:B------:R-:W-:Y:S11]  /*0430*/  BRA.U UP0, `(.L_x_36) ;  /* 0xfffffffd00e07547 */ /* 0x000ff6000b83ffff */
.L_x_35:
[----:B------:R-:W-:Y:S05]  /*0440*/  BRA.U !UP1, `(.L_x_34) ;  /* 0x0000000109847547 */ /* 0x000fea000b800000 */
[----:B------:R-:W-:Y:S02]  /*0450*/  UISETP.GE.U32.AND UP0, UPT, UR8, 0x8, UPT ;  /* 0x000000080800788c */ /* 0x000fe4000bf06070 */
[----:B------:R-:W-:-:S04]  /*0460*/  ULOP3.LUT UR9, UR5, 0x7, URZ, 0xc0, !UPT ;  /* 0x0000000705097892 */ /* 0x000fc8000f8ec0ff */
[----:B------:R-:W-:-:S03]  /*0470*/  UISETP.NE.AND UP1, UPT, UR9, URZ, UPT ;  /* 0x000000ff0900728c */ /* 0x000fc6000bf25270 */
[----:B------:R-:W-:Y:S08]  /*0480*/  BRA.U !UP0, `(.L_x_37) ;  /* 0x00000001081c7547 */ /* 0x000ff0000b800000 */
[----:B------:R-:W0:Y:S01]  /*0490*/  S2UR UR7, SR_CgaCtaId ;  /* 0x00000000000779c3 */ /* 0x000e220000008800 */
[----:B------:R-:W-:Y:S02]  /*04a0*/  UMOV UR6, 0x400 ;  /* 0x0000040000067882 */ /* 0x000fe40000000000 */
[----:B0-----:R-:W-:-:S04]  /*04b0*/  ULEA UR6, UR7, UR6, 0x18 ;  /* 0x0000000607067291 */ /* 0x001fc8000f8ec0ff */
[----:B------:R-:W-:Y:S02]  /*04c0*/  ULEA UR6, UR4, UR6, 0x2 ;  /* 0x0000000604067291 */ /* 0x000fe4000f8e10ff */
[----:B------:R-:W-:-:S07]  /*04d0*/  UIADD3 UR4, UPT, UPT, UR4, 0x8, URZ ;  /* 0x0000000804047890 */ /* 0x000fce000fffe0ff */
[----:B------:R-:W-:Y:S04]  /*04e0*/  STS.128 [UR6], RZ ;  /* 0x000000ffff007988 */ /* 0x000fe80008000c06 */
[----:B------:R-:W-:Y:S01]  /*04f0*/  STS.128 [UR6+0x10], RZ ;  /* 0x000010ffff007988 */ /* 0x000fe20008000c06 */
.L_x_37:
[----:B------:R-:W-:Y:S05]  /*0500*/  BRA.U !UP1, `(.L_x_34) ;  /* 0x0000000109547547 */ /* 0x000fea000b800000 */
[----:B------:R-:W-:Y:S02]  /*0510*/  UISETP.GE.U32.AND UP0, UPT, UR9, 0x4, UPT ;  /* 0x000000040900788c */ /* 0x000fe4000bf06070 */
[----:B------:R-:W-:-:S04]  /*0520*/  ULOP3.LUT UR5, UR5, 0x3, URZ, 0xc0, !UPT ;  /* 0x0000000305057892 */ /* 0x000fc8000f8ec0ff */
[----:B------:R-:W-:-:S05]  /*0530*/  PLOP3.LUT P0, PT, PT, PT, UP0, 0x80, 0x8 ;  /* 0x000000000008781c */ /* 0x000fca0003f0f008 */
[----:B------:R-:W0:Y:S01]  /*0540*/  @UP0 S2UR UR7, SR_CgaCtaId ;  /* 0x00000000000709c3 */ /* 0x000e220000008800 */
[----:B------:R-:W-:Y:S02]  /*0550*/  @UP0 UMOV UR6, 0x400 ;  /* 0x0000040000060882 */ /* 0x000fe40000000000 */
[----:B0-----:R-:W-:-:S04]  /*0560*/  @UP0 ULEA UR6, UR7, UR6, 0x18 ;  /* 0x0000000607060291 */ /* 0x001fc8000f8ec0ff */
[----:B------:R-:W-:Y:S02]  /*0570*/  @UP0 ULEA UR6, UR4, UR6, 0x2 ;  /* 0x0000000604060291 */ /* 0x000fe4000f8e10ff */
[----:B------:R-:W-:Y:S02]  /*0580*/  @UP0 UIADD3 UR4, UPT, UPT, UR4, 0x4, URZ ;  /* 0x0000000404040890 */ /* 0x000fe4000fffe0ff */
[----:B------:R-:W-:-:S05]  /*0590*/  UISETP.NE.AND UP0, UPT, UR5, URZ, UPT ;  /* 0x000000ff0500728c */ /* 0x000fca000bf05270 */
[----:B------:R-:W-:Y:S04]  /*05a0*/  @P0 STS.128 [UR6], RZ ;  /* 0x000000ffff000988 */ /* 0x000fe80008000c06 */
[----:B------:R-:W-:Y:S05]  /*05b0*/  BRA.U !UP0, `(.L_x_34) ;  /* 0x0000000108287547 */ /* 0x000fea000b800000 */
[----:B------:R-:W0:Y:S01]  /*05c0*/  S2UR UR7, SR_CgaCtaId ;  /* 0x00000000000779c3 */ /* 0x000e220000008800 */
[----:B------:R-:W-:Y:S01]  /*05d0*/  UMOV UR6, 0x400 ;  /* 0x0000040000067882 */ /* 0x000fe20000000000 */
[----:B------:R-:W-:Y:S02]  /*05e0*/  UIADD3 UR5, UPT, UPT, -UR5, URZ, URZ ;  /* 0x000000ff05057290 */ /* 0x000fe4000fffe1ff */
[----:B0-----:R-:W-:-:S04]  /*05f0*/  ULEA UR6, UR7, UR6, 0x18 ;  /* 0x0000000607067291 */ /* 0x001fc8000f8ec0ff */
[----:B------:R-:W-:-:S12]  /*0600*/  ULEA UR4, UR4, UR6, 0x2 ;  /* 0x0000000604047291 */ /* 0x000fd8000f8e10ff */
.L_x_38:
[----:B------:R-:W-:Y:S01]  /*0610*/  UIADD3 UR5, UPT, UPT, UR5, 0x1, URZ ;  /* 0x0000000105057890 */ /* 0x000fe2000fffe0ff */
[----:B------:R-:W-:Y:S01]  /*0620*/  STS [UR4], RZ ;  /* 0x000000ffff007988 */ /* 0x000fe20008000804 */
[----:B------:R-:W-:Y:S02]  /*0630*/  UIADD3 UR4, UPT, UPT, UR4, 0x4, URZ ;  /* 0x0000000404047890 */ /* 0x000fe4000fffe0ff */
[----:B------:R-:W-:-:S09]  /*0640*/  UISETP.NE.AND UP0, UPT, UR5, URZ, UPT ;  /* 0x000000ff0500728c */ /* 0x000fd2000bf05270 */
[----:B------:R-:W-:Y:S05]  /*0650*/  BRA.U UP0, `(.L_x_38) ;  /* 0xfffffffd00ec7547 */ /* 0x000fea000b83ffff */
.L_x_34:
[----:B------:R-:W-:-:S05]  /*0660*/  I2FP.F32.U32 R3, R0 ;  /* 0x0000000000037245 */ /* 0x000fca0000201000 */
[----:B------:R-:W-:-:S05]  /*0670*/  VIADD R2, R3, 0x1800000 ;  /* 0x0180000003027836 */ /* 0x000fca0000000000 */
[----:B------:R-:W-:-:S04]  /*0680*/  LOP3.LUT R2, R2, 0x7f800000, RZ, 0xc0, !PT ;  /* 0x7f80000002027812 */ /* 0x000fc800078ec0ff */
[----:B------:R-:W-:-:S13]  /*0690*/  ISETP.GT.U32.AND P0, PT, R2, 0x1ffffff, PT ;  /* 0x01ffffff0200780c */ /* 0x000fda0003f04070 */
[----:B------:R-:W-:Y:S05]  /*06a0*/  @P0 BRA `(.L_x_39) ;  /* 0x0000000000100947 */ /* 0x000fea0003800000 */
[----:B------:R-:W-:-:S07]  /*06b0*/  MOV R6, 0x6d0 ;  /* 0x000006d000067802 */ /* 0x000fce0000000f00 */
[----:B-----5:R-:W-:Y:S05]  /*06c0*/  CALL.REL.NOINC `($__internal_1_$__cuda_sm20_rcp_rn_f32_slowpath) ;  /* 0x0000001000087944 */ /* 0x020fea0003c00000 */
[----:B------:R-:W-:Y:S01]  /*06d0*/  MOV R2, R13 ;  /* 0x0000000d00027202 */ /* 0x000fe20000000f00 */
[----:B------:R-:W-:Y:S06]  /*06e0*/  BRA `(.L_x_40) ;  /* 0x0000000000107947 */ /* 0x000fec0003800000 */
.L_x_39:
[----:B------:R-:W0:Y:S02]  /*06f0*/  MUFU.RCP R2, R3 ;  /* 0x0000000300027308 */ /* 0x000e240000001000 */
[----:B0-----:R-:W-:-:S04]  /*0700*/  FFMA R6, R3, R2, -1 ;  /* 0xbf80000003067423 */ /* 0x001fc80000000002 */
[----:B------:R-:W-:-:S04]  /*0710*/  FADD.FTZ R7, -R6, -RZ ;  /* 0x800000ff06077221 */ /* 0x000fc80000010100 */
[----:B------:R-:W-:-:S07]  /*0720*/  FFMA R2, R2, R7, R2 ;  /* 0x0000000702027223 */ /* 0x000fce0000000002 */
.L_x_40:
[----:B------:R-:W-:Y:S01]  /*0730*/  I2FP.F32.U32 R6, UR23 ;  /* 0x0000001700067c45 */ /* 0x000fe20008201000 */
[----:B------:R-:W-:-:S03]  /*0740*/  IMAD.MOV.U32 R8, RZ, RZ, 0x3e055027 ;  /* 0x3e055027ff087424 */ /* 0x000fc600078e00ff */
[C---:B------:R-:W-:Y:S01]  /*0750*/  ISETP.GT.U32.AND P0, PT, R6.reuse, 0x7f7fffff, PT ;  /* 0x7f7fffff0600780c */ /* 0x040fe20003f04070 */
[----:B------:R-:W-:-:S05]  /*0760*/  VIADD R3, R6, 0xc0d55555 ;  /* 0xc0d5555506037836 */ /* 0x000fca0000000000 */
[----:B------:R-:W-:-:S05]  /*0770*/  LOP3.LUT R3, R3, 0xff800000, RZ, 0xc0, !PT ;  /* 0xff80000003037812 */ /* 0x000fca00078ec0ff */
[----:B------:R-:W-:Y:S01]  /*0780*/  IMAD.IADD R7, R6, 0x1, -R3 ;  /* 0x0000000106077824 */ /* 0x000fe200078e0a03 */
[----:B------:R-:W-:-:S03]  /*0790*/  I2FP.F32.S32 R3, R3 ;  /* 0x0000000300037245 */ /* 0x000fc60000201400 */
[----:B------:R-:W-:Y:S02]  /*07a0*/  FADD R7, R7, -1 ;  /* 0xbf80000007077421 */ /* 0x000fe40000000000 */
[----:B------:R-:W-:Y:S02]  /*07b0*/  FFMA R3, R3, 1.1920928955078125e-07, RZ ;  /* 0x3400000003037823 */ /* 0x000fe400000000ff */
        /* <DEDUP_REMOVED lines=10> */
[----:B------:R-:W-:-:S03]  /*0860*/  MOV R7, 0x7f800000 ;  /* 0x7f80000000077802 */ /* 0x000fc60000000f00 */
[----:B------:R-:W-:Y:S02]  /*0870*/  FFMA R3, R3, 0.69314718246459960938, R8 ;  /* 0x3f31721803037823 */ /* 0x000fe40000000008 */
[----:B------:R-:W-:-:S04]  /*0880*/  @P0 FFMA R3, R6, R7, +INF ;  /* 0x7f80000006030423 */ /* 0x000fc80000000007 */
[----:B------:R-:W-:-:S04]  /*0890*/  FMUL R3, R3, 0.43429449200630187988 ;  /* 0x3ede5bd903037820 */ /* 0x000fc80000400000 */
[----:B------:R-:W-:-:S05]  /*08a0*/  VIADD R6, R3, 0x1800000 ;  /* 0x0180000003067836 */ /* 0x000fca0000000000 */
[----:B------:R-:W-:-:S04]  /*08b0*/  LOP3.LUT R6, R6, 0x7f800000, RZ, 0xc0, !PT ;  /* 0x7f80000006067812 */ /* 0x000fc800078ec0ff */
[----:B------:R-:W-:-:S13]  /*08c0*/  ISETP.GT.U32.AND P0, PT, R6, 0x1ffffff, PT ;  /* 0x01ffffff0600780c */ /* 0x000fda0003f04070 */
[----:B------:R-:W-:Y:S05]  /*08d0*/  @P0 BRA `(.L_x_41) ;  /* 0x00000000000c0947 */ /* 0x000fea0003800000 */
[----:B------:R-:W-:-:S07]  /*08e0*/  MOV R6, 0x900 ;  /* 0x0000090000067802 */ /* 0x000fce0000000f00 */
[----:B-----5:R-:W-:Y:S05]  /*08f0*/  CALL.REL.NOINC `($__internal_1_$__cuda_sm20_rcp_rn_f32_slowpath) ;  /* 0x0000000c007c7944 */ /* 0x020fea0003c00000 */
[----:B------:R-:W-:Y:S05]  /*0900*/  BRA `(.L_x_42) ;  /* 0x0000000000107947 */ /* 0x000fea0003800000 */
.L_x_41:
[----:B------:R-:W0:Y:S02]  /*0910*/  MUFU.RCP R6, R3 ;  /* 0x0000000300067308 */ /* 0x000e240000001000 */
[----:B0-----:R-:W-:-:S04]  /*0920*/  FFMA R7, R3, R6, -1 ;  /* 0xbf80000003077423 */ /* 0x001fc80000000006 */
[----:B------:R-:W-:-:S04]  /*0930*/  FADD.FTZ R7, -R7, -RZ ;  /* 0x800000ff07077221 */ /* 0x000fc80000010100 */
[----:B------:R-:W-:-:S07]  /*0940*/  FFMA R13, R6, R7, R6 ;  /* 0x00000007060d7223 */ /* 0x000fce0000000006 */
.L_x_42:
[----:B------:R-:W0:Y:S01]  /*0950*/  LDC.64 R14, c[0x0][0x3d8] ;  /* 0x0000f600ff0e7b82 */ /* 0x000e220000000a00 */
[----:B------:R-:W1:Y:S01]  /*0960*/  LDCU.64 UR4, c[0x0][0x390] ;  /* 0x00007200ff0477ac */ /* 0x000e620008000a00 */
[----:B------:R-:W2:Y:S06]  /*0970*/  LDCU.128 UR12, c[0x0][0x3c0] ;  /* 0x00007800ff0c77ac */ /* 0x000eac0008000c00 */
[----:B------:R-:W3:Y:S01]  /*0980*/  LDC.64 R10, c[0x0][0x3d0] ;  /* 0x0000f400ff0a7b82 */ /* 0x000ee20000000a00 */
[----:B------:R-:W4:Y:S01]  /*0990*/  LDCU.64 UR6, c[0x0][0x3b0] ;  /* 0x00007600ff0677ac */ /* 0x000f220008000a00 */
[----:B-----5:R-:W-:Y:S01]  /*09a0*/  FMUL R4, R4, R13 ;  /* 0x0000000d04047220 */ /* 0x020fe20000400000 */
[----:B------:R-:W0:Y:S01]  /*09b0*/  LDCU.64 UR26, c[0x0][0x390] ;  /* 0x00007200ff1a77ac */ /* 0x000e220008000a00 */
[----:B------:R-:W0:Y:S02]  /*09c0*/  LDCU.128 UR16, c[0x0][0x380] ;  /* 0x00007000ff1077ac */ /* 0x000e240008000c00 */
[----:B0-----:R-:W-:-:S03]  /*09d0*/  IMAD.WIDE.U32 R8, R15, 0x4, RZ ;  /* 0x000000040f087825 */ /* 0x001fc600078e00ff */
[----:B-1----:R-:W-:-:S04]  /*09e0*/  IADD3 R6, P0, PT, R8, UR4, RZ ;  /* 0x0000000408067c10 */ /* 0x002fc8000ff1e0ff */
[----:B------:R-:W-:Y:S01]  /*09f0*/  IADD3.X R7, PT, PT, R9, UR5, RZ, P0, !PT ;  /* 0x0000000509077c10 */ /* 0x000fe200087fe4ff */
[----:B--2---:R-:W-:-:S04]  /*0a00*/  UIADD3 UR10, UP0, UPT, UR12, 0x4, URZ ;  /* 0x000000040c0a7890 */ /* 0x004fc8000ff1e0ff */
[----:B------:R3:W5:Y:S01]  /*0a10*/  LDG.E.CONSTANT R3, desc[UR20][R6.64] ;  /* 0x0000001406037981 */ /* 0x000762000c1e9900 */
[----:B------:R-:W-:Y:S01]  /*0a20*/  UIADD3 UR8, UP1, UPT, UR14, 0x4, URZ ;  /* 0x000000040e087890 */ /* 0x000fe2000ff3e0ff */
[----:B------:R-:W-:Y:S02]  /*0a30*/  HFMA2 R24, -RZ, RZ, 0, 5.9604644775390625e-08 ;  /* 0x00000001ff187431 */ /* 0x000fe400000001ff */
[----:B------:R-:W-:Y:S01]  /*0a40*/  IMAD R5, R5, R14, R15 ;  /* 0x0000000e05057224 */ /* 0x000fe200078e020f */
[----:B------:R-:W-:Y:S01]  /*0a50*/  IADD3 R21, PT, PT, -R0, RZ, RZ ;  /* 0x000000ff00157210 */ /* 0x000fe20007ffe1ff */
[----:B------:R-:W-:Y:S01]  /*0a60*/  IMAD.MOV.U32 R22, RZ, RZ, 0x7fc00000 ;  /* 0x7fc00000ff167424 */ /* 0x000fe200078e00ff */
[----:B------:R-:W-:Y:S01]  /*0a70*/  UIADD3.X UR11, UPT, UPT, URZ, UR13, URZ, UP0, !UPT ;  /* 0x0000000dff0b7290 */ /* 0x000fe200087fe4ff */
[----:B------:R-:W-:Y:S01]  /*0a80*/  IMAD.MOV.U32 R23, RZ, RZ, RZ ;  /* 0x000000ffff177224 */ /* 0x000fe200078e00ff */
[----:B------:R-:W-:Y:S01]  /*0a90*/  UIADD3.X UR9, UPT, UPT, URZ, UR15, URZ, UP1, !UPT ;  /* 0x0000000fff097290 */ /* 0x000fe20008ffe4ff */
[----:B------:R-:W-:Y:S01]  /*0aa0*/  IMAD.MOV.U32 R25, RZ, RZ, RZ ;  /* 0x000000ffff197224 */ /* 0x000fe200078e00ff */
[----:B---3--:R-:W-:Y:S01]  /*0ab0*/  IADD3 R7, P0, PT, R10, 0x4, RZ ;  /* 0x000000040a077810 */ /* 0x008fe20007f1e0ff */
[----:B------:R-:W-:Y:S01]  /*0ac0*/  IMAD.IADD R6, R15, 0x1, -R14 ;  /* 0x000000010f067824 */ /* 0x000fe200078e0a0e */
[----:B------:R-:W-:-:S02]  /*0ad0*/  UISETP.NE.AND UP0, UPT, UR23, URZ, UPT ;  /* 0x000000ff1700728c */ /* 0x000fc4000bf05270 */
[----:B------:R-:W-:Y:S01]  /*0ae0*/  ULOP3.LUT UR15, URZ, UR23, URZ, 0x33, !UPT ;  /* 0x00000017ff0f7292 */ /* 0x000fe2000f8e33ff */
[----:B------:R-:W-:Y:S01]  /*0af0*/  IMAD.X R20, RZ, RZ, R11, P0 ;  /* 0x000000ffff147224 */ /* 0x000fe200000e060b */
[----:B----4-:R-:W-:Y:S01]  /*0b00*/  UIMAD.WIDE.U32 UR6, UR23, 0x4, UR6 ;  /* 0x00000004170678a5 */ /* 0x010fe2000f8e0006 */
[----:B------:R-:W-:-:S11]  /*0b10*/  UMOV UR4, URZ ;  /* 0x000000ff00047c82 */ /* 0x000fd60008000000 */
.L_x_44:
[C---:B------:R-:W-:Y:S02]  /*0b20*/  IADD3 R12, P0, PT, R8.reuse, UR16, RZ ;  /* 0x00000010080c7c10 */ /* 0x040fe4000ff1e0ff */
[----:B------:R-:W-:Y:S02]  /*0b30*/  IADD3 R10, P1, PT, R8, UR18, RZ ;  /* 0x00000012080a7c10 */ /* 0x000fe4000ff3e0ff */
[C---:B------:R-:W-:Y:S02]  /*0b40*/  IADD3.X R13, PT, PT, R9.reuse, UR17, RZ, P0, !PT ;  /* 0x00000011090d7c10 */ /* 0x040fe400087fe4ff */
[----:B------:R-:W-:-:S04]  /*0b50*/  IADD3.X R11, PT, PT, R9, UR19, RZ, P1, !PT ;  /* 0x00000013090b7c10 */ /* 0x000fc80008ffe4ff */
[----:B------:R-:W2:Y:S04]  /*0b60*/  LDG.E.CONSTANT R13, desc[UR20][R12.64] ;  /* 0x000000140c0d7981 */ /* 0x000ea8000c1e9900 */
[----:B------:R-:W3:Y:S01]  /*0b70*/  LDG.E.CONSTANT R10, desc[UR20][R10.64] ;  /* 0x000000140a0a7981 */ /* 0x000ee2000c1e9900 */
[----:B------:R-:W-:Y:S01]  /*0b80*/  IADD3 R14, P0, PT, R8, UR26, RZ ;  /* 0x0000001a080e7c10 */ /* 0x000fe2000ff1e0ff */
[----:B------:R-:W0:Y:S01]  /*0b90*/  S2UR UR12, SR_CgaCtaId ;  /* 0x00000000000c79c3 */ /* 0x000e220000008800 */
[----:B-----5:R-:W-:Y:S02]  /*0ba0*/  IMAD.MOV.U32 R16, RZ, RZ, R3 ;  /* 0x000000ffff107224 */ /* 0x020fe400078e0003 */
[----:B------:R-:W-:Y:S02]  /*0bb0*/  IADD3.X R15, PT, PT, R9, UR27, RZ, P0, !PT ;  /* 0x0000001b090f7c10 */ /* 0x000fe400087fe4ff */
[----:B------:R-:W-:-:S02]  /*0bc0*/  ISETP.NE.AND P0, PT, R24, 0x1, PT ;  /* 0x000000011800780c */ /* 0x000fc40003f05270 */
[----:B------:R-:W-:Y:S01]  /*0bd0*/  IADD3 R19, PT, PT, R24, -0x1, RZ ;  /* 0xffffffff18137810 */ /* 0x000fe20007ffe0ff */
[----:B------:R-:W-:Y:S01]  /*0be0*/  UMOV UR5, 0x400 ;  /* 0x0000040000057882 */ /* 0x000fe20000000000 */
[----:B------:R1:W5:Y:S01]  /*0bf0*/  LDG.E.CONSTANT R3, desc[UR20][R14.64] ;  /* 0x000000140e037981 */ /* 0x000362000c1e9900 */
[----:B------:R-:W-:Y:S01]  /*0c00*/  UIADD3 UR14, UPT, UPT, UR4, 0x1, URZ ;  /* 0x00000001040e7890 */ /* 0x000fe2000fffe0ff */
[----:B------:R-:W-:Y:S01]  /*0c10*/  ISETP.GE.AND P1, PT, R19, R0, PT ;  /* 0x000000001300720c */ /* 0x000fe20003f26270 */
[----:B-1----:R-:W-:Y:S01]  /*0c20*/  IMAD.MOV.U32 R14, RZ, RZ, R22 ;  /* 0x000000ffff0e7224 */ /* 0x002fe200078e0016 */
[----:B0-----:R-:W-:-:S04]  /*0c30*/  ULEA UR5, UR12, UR5, 0x18 ;  /* 0x000000050c057291 */ /* 0x001fc8000f8ec0ff */
[----:B------:R-:W-:Y:S01]  /*0c40*/  ULEA UR5, UR4, UR5, 0x2 ;  /* 0x0000000504057291 */ /* 0x000fe2000f8e10ff */
[C---:B--2---:R-:W-:Y:S01]  /*0c50*/  @P0 FADD R17, R13.reuse, -R16 ;  /* 0x800000100d110221 */ /* 0x044fe20000000000 */
[----:B---3--:R-:W-:Y:S01]  /*0c60*/  FADD R12, R13, -R10 ;  /* 0x8000000a0d0c7221 */ /* 0x008fe20000000000 */
[----:B------:R-:W-:-:S05]  /*0c70*/  @P0 FADD R10, R10, -R16 ;  /* 0x800000100a0a0221 */ /* 0x000fca0000000000 */
[----:B------:R-:W-:Y:S02]  /*0c80*/  @P0 FMNMX3 R12, |R17|, |R10|, R12, !PT ;  /* 0x4000000a110c0276 */ /* 0x000fe4000780020c */
[C---:B------:R-:W-:Y:S01]  /*0c90*/  @!P1 ISETP.NE.AND P0, PT, R21.reuse, -0x1, PT ;  /* 0xffffffff1500980c */ /* 0x040fe20003f05270 */
[----:B------:R-:W-:Y:S01]  /*0ca0*/  VIADD R21, R21, 0x1 ;  /* 0x0000000115157836 */ /* 0x000fe20000000000 */
[----:B------:R-:W0:Y:S01]  /*0cb0*/  LDS R10, [UR5] ;  /* 0x00000005ff0a7984 */ /* 0x000e220008000800 */
[----:B------:R-:W-:-:S04]  /*0cc0*/  @!P1 FADD R23, R23, R12 ;  /* 0x0000000c17179221 */ /* 0x000fc80000000000 */
[----:B------:R-:W-:-:S05]  /*0cd0*/  @!P1 FMUL R11, R23, R2 ;  /* 0x00000002170b9220 */ /* 0x000fca0000400000 */
[----:B------:R-:W-:Y:S01]  /*0ce0*/  @!P1 FSEL R22, R11, R22, !P0 ;  /* 0x000000160b169208 */ /* 0x000fe20004000000 */
[----:B------:R-:W-:Y:S01]  /*0cf0*/  @P1 FADD R11, R12, -R14 ;  /* 0x8000000e0c0b1221 */ /* 0x000fe20000000000 */
[----:B------:R-:W-:-:S03]  /*0d00*/  ISETP.GE.AND P0, PT, R19, R0, PT ;  /* 0x000000001300720c */ /* 0x000fc60003f06270 */
[----:B------:R-:W-:Y:S01]  /*0d10*/  @P1 FFMA R22, R11, R2, R14 ;  /* 0x000000020b161223 */ /* 0x000fe2000000000e */
[----:B------:R-:W-:-:S04]  /*0d20*/  ISETP.NE.AND P1, PT, R21, RZ, PT ;  /* 0x000000ff1500720c */ /* 0x000fc80003f25270 */
[----:B------:R-:W-:-:S04]  /*0d30*/  FSEL R11, R22, +QNAN , !P1 ;  /* 0x7fc00000160b7808 */ /* 0x000fc80004800000 */
[----:B------:R-:W-:-:S04]  /*0d40*/  FSEL R11, R11, R22, !P0 ;  /* 0x000000160b0b7208 */ /* 0x000fc80004000000 */
[----:B------:R-:W-:-:S04]  /*0d50*/  FSETP.NAN.AND P0, PT, R11, R11, PT ;  /* 0x0000000b0b00720b */ /* 0x000fc80003f08000 */
[----:B------:R-:W-:-:S05]  /*0d60*/  FSEL R11, R11, RZ, !P0 ;  /* 0x000000ff0b0b7208 */ /* 0x000fca0004000000 */
[----:B------:R1:W-:Y:S01]  /*0d70*/  STS [UR5], R11 ;  /* 0x0000000bff007988 */ /* 0x0003e20008000805 */
[----:B------:R-:W-:Y:S01]  /*0d80*/  UIADD3 UR5, UPT, UPT, UR23, -0x1, URZ ;  /* 0xffffffff17057890 */ /* 0x000fe2000fffe0ff */
[----:B0-----:R-:W-:-:S05]  /*0d90*/  FADD R10, -R10, R25 ;  /* 0x000000190a0a7221 */ /* 0x001fca0000000100 */
[----:B------:R-:W-:Y:S01]  /*0da0*/  ISETP.GE.AND P0, PT, R19, UR5, PT ;  /* 0x0000000513007c0c */ /* 0x000fe2000bf06270 */
[----:B------:R-:W-:-:S12]  /*0db0*/  FADD R25, R10, R11 ;  /* 0x0000000b0a197221 */ /* 0x000fd80000000000 */
[----:B-1----:R-:W-:Y:S05]  /*0dc0*/  @!P0 BRA `(.L_x_43) ;  /* 0x0000000400b08947 */ /* 0x002fea0003800000 */
[----:B------:R-:W-:Y:S01]  /*0dd0*/  UIMAD.WIDE UR4, UR23, 0x4, URZ ;  /* 0x00000004170478a5 */ /* 0x000fe2000f8e02ff */
[----:B------:R-:W-:Y:S01]  /*0de0*/  IADD3 R14, P0, PT, R8, R7, RZ ;  /* 0x00000007080e7210 */ /* 0x000fe20007f1e0ff */
[----:B------:R-:W0:Y:S02]  /*0df0*/  LDC.64 R10, c[0x0][0x3f0] ;  /* 0x0000fc00ff0a7b82 */ /* 0x000e240000000a00 */
[----:B------:R-:W-:Y:S01]  /*0e00*/  UIMAD.WIDE UR4, UR22, 0x4, -UR4 ;  /* 0x00000004160478a5 */ /* 0x000fe2000f8e0a04 */
[----:B------:R-:W-:-:S05]  /*0e10*/  IADD3.X R15, PT, PT, R9, R20, RZ, P0, !PT ;  /* 0x00000014090f7210 */ /* 0x000fca00007fe4ff */
[----:B------:R-:W-:Y:S01]  /*0e20*/  IADD3 R12, P1, PT, R7, UR4, RZ ;  /* 0x00000004070c7c10 */ /* 0x000fe2000ff3e0ff */
[----:B------:R-:W2:Y:S03]  /*0e30*/  LDG.E.CONSTANT R14, desc[UR20][R14.64] ;  /* 0x000000140e0e7981 */ /* 0x000ea6000c1e9900 */
[----:B------:R-:W-:-:S06]  /*0e40*/  IADD3.X R13, PT, PT, R20, UR5, RZ, P1, !PT ;  /* 0x00000005140d7c10 */ /* 0x000fcc0008ffe4ff */
[----:B------:R-:W2:Y:S01]  /*0e50*/  LDG.E.CONSTANT R13, desc[UR20][R12.64] ;  /* 0x000000140c0d7981 */ /* 0x000ea2000c1e9900 */
[----:B0-----:R-:W-:Y:S01]  /*0e60*/  IMAD.WIDE R10, R5, 0x4, R10 ;  /* 0x00000004050a7825 */ /* 0x001fe200078e020a */
[----:B--2---:R-:W-:-:S13]  /*0e70*/  ISETP.NE.AND P0, PT, R14, R13, PT ;  /* 0x0000000d0e00720c */ /* 0x004fda0003f05270 */
[----:B------:R-:W-:-:S05]  /*0e80*/  @P0 IMAD.MOV.U32 R17, RZ, RZ, 0x7fc00000 ;  /* 0x7fc00000ff110424 */ /* 0x000fca00078e00ff */
[----:B------:R0:W-:Y:S01]  /*0e90*/  @P0 STG.E desc[UR20][R10.64], R17 ;  /* 0x000000110a000986 */ /* 0x0001e2000c101914 */
[----:B------:R-:W-:Y:S05]  /*0ea0*/  @P0 BRA `(.L_x_43) ;  /* 0x0000000400780947 */ /* 0x000fea0003800000 */
[----:B------:R-:W-:Y:S01]  /*0eb0*/  IMAD.U32 R12, RZ, RZ, UR6 ;  /* 0x00000006ff0c7e24 */ /* 0x000fe2000f8e00ff */
[----:B------:R-:W-:Y:S01]  /*0ec0*/  MOV R13, UR7 ;  /* 0x00000007000d7c02 */ /* 0x000fe20008000f00 */
[----:B------:R-:W1:Y:S04]  /*0ed0*/  LDC R14, c[0x0][0x3e0] ;  /* 0x0000f800ff0e7b82 */ /* 0x000e680000000800 */
[----:B------:R-:W1:Y:S02]  /*0ee0*/  LDG.E.CONSTANT R15, desc[UR20][R12.64] ;  /* 0x000000140c0f7981 */ /* 0x000e64000c1e9900 */
[----:B-1----:R-:W-:-:S04]  /*0ef0*/  ISETP.GE.AND P0, PT, R15, R14, PT ;  /* 0x0000000e0f00720c */ /* 0x002fc80003f06270 */
[----:B------:R-:W-:-:S13]  /*0f00*/  ISETP.GT.AND P0, PT, R15, -0x1, !P0 ;  /* 0xffffffff0f00780c */ /* 0x000fda0004704270 */
[----:B0-----:R-:W-:-:S05]  /*0f10*/  @!P0 IMAD.MOV.U32 R17, RZ, RZ, 0x7fc00000 ;  /* 0x7fc00000ff118424 */ /* 0x001fca00078e00ff */
[----:B------:R1:W-:Y:S01]  /*0f20*/  @!P0 STG.E desc[UR20][R10.64], R17 ;  /* 0x000000110a008986 */ /* 0x0003e2000c101914 */
[----:B------:R-:W-:Y:S05]  /*0f30*/  @!P0 BRA `(.L_x_43) ;  /* 0x0000000400548947 */ /* 0x000fea0003800000 */
[----:B------:R-:W0:Y:S02]  /*0f40*/  LDC.64 R12, c[0x0][0x3b8] ;  /* 0x0000ee00ff0c7b82 */ /* 0x000e240000000a00 */
[----:B0-----:R-:W-:-:S06]  /*0f50*/  IMAD.WIDE.U32 R18, R15, 0x4, R12 ;  /* 0x000000040f127825 */ /* 0x001fcc00078e000c */
[----:B------:R-:W1:Y:S01]  /*0f60*/  LDG.E.CONSTANT R19, desc[UR20][R18.64] ;  /* 0x0000001412137981 */ /* 0x000e62000c1e9900 */
[----:B------:R-:W-:Y:S02]  /*0f70*/  IMAD.MOV.U32 R12, RZ, RZ, -0x1 ;  /* 0xffffffffff0c7424 */ /* 0x000fe400078e00ff */
[----:B------:R-:W-:-:S03]  /*0f80*/  HFMA2 R16, -RZ, RZ, 0, 2.384185791015625e-07 ;  /* 0x00000004ff107431 */ /* 0x000fc600000001ff */
[----:B------:R-:W-:-:S05]  /*0f90*/  SHF.L.U32 R15, R12, R15, RZ ;  /* 0x0000000f0c0f7219 */ /* 0x000fca00000006ff */
[----:B------:R-:W-:-:S04]  /*0fa0*/  IMAD.WIDE R14, R15, 0x4, R8 ;  /* 0x000000040f0e7825 */ /* 0x000fc800078e0208 */
[----:B-1----:R-:W-:-:S04]  /*0fb0*/  IMAD.WIDE R16, R19, R16, UR4 ;  /* 0x0000000413107e25 */ /* 0x002fc8000f8e0210 */
[----:B------:R-:W-:Y:S01]  /*0fc0*/  IMAD.WIDE R14, R19, 0x4, R14 ;  /* 0x00000004130e7825 */ /* 0x000fe200078e020e */
[C---:B------:R-:W-:Y:S02]  /*0fd0*/  IADD3 R12, P0, PT, R16.reuse, UR10, RZ ;  /* 0x0000000a100c7c10 */ /* 0x040fe4000ff1e0ff */
[----:B------:R-:W-:Y:S02]  /*0fe0*/  IADD3 R16, P1, PT, R16, UR8, RZ ;  /* 0x0000000810107c10 */ /* 0x000fe4000ff3e0ff */
[C---:B------:R-:W-:Y:S02]  /*0ff0*/  IADD3.X R13, PT, PT, R17.reuse, UR11, RZ, P0, !PT ;  /* 0x0000000b110d7c10 */ /* 0x040fe400087fe4ff */
[----:B------:R-:W-:Y:S02]  /*1000*/  IADD3.X R17, PT, PT, R17, UR9, RZ, P1, !PT ;  /* 0x0000000911117c10 */ /* 0x000fe40008ffe4ff */
[C---:B------:R-:W-:Y:S01]  /*1010*/  IADD3 R18, P0, PT, R14.reuse, UR10, RZ ;  /* 0x0000000a0e127c10 */ /* 0x040fe2000ff1e0ff */
[----:B------:R-:W2:Y:S01]  /*1020*/  LDG.E.CONSTANT R12, desc[UR20][R12.64] ;  /* 0x000000140c0c7981 */ /* 0x000ea2000c1e9900 */
[----:B------:R-:W-:-:S02]  /*1030*/  IADD3 R14, P1, PT, R14, UR8, RZ ;  /* 0x000000080e0e7c10 */ /* 0x000fc4000ff3e0ff */
[C---:B------:R-:W-:Y:S01]  /*1040*/  IADD3.X R19, PT, PT, R15.reuse, UR11, RZ, P0, !PT ;  /* 0x0000000b0f137c10 */ /* 0x040fe200087fe4ff */
[----:B------:R-:W3:Y:S01]  /*1050*/  LDG.E.CONSTANT R16, desc[UR20][R16.64] ;  /* 0x0000001410107981 */ /* 0x000ee2000c1e9900 */
[----:B------:R-:W-:-:S04]  /*1060*/  IADD3.X R15, PT, PT, R15, UR9, RZ, P1, !PT ;  /* 0x000000090f0f7c10 */ /* 0x000fc80008ffe4ff */
[----:B------:R-:W2:Y:S04]  /*1070*/  LDG.E.CONSTANT R19, desc[UR20][R18.64] ;  /* 0x0000001412137981 */ /* 0x000ea8000c1e9900 */
[----:B------:R-:W3:Y:S01]  /*1080*/  LDG.E.CONSTANT R15, desc[UR20][R14.64] ;  /* 0x000000140e0f7981 */ /* 0x000ee2000c1e9900 */
[----:B------:R-:W-:Y:S02]  /*1090*/  FSETP.GT.AND P0, PT, R25, RZ, PT ;  /* 0x000000ff1900720b */ /* 0x000fe40003f04000 */
[----:B--2---:R-:W-:Y:S02]  /*10a0*/  FMNMX R26, R12, R19, !PT ;  /* 0x000000130c1a7209 */ /* 0x004fe40007800000 */
[----:B---3--:R-:W-:-:S04]  /*10b0*/  FMNMX R27, R16, R15, PT ;  /* 0x0000000f101b7209 */ /* 0x008fc80003800000 */
[----:B------:R-:W-:-:S13]  /*10c0*/  FSETP.GT.AND P0, PT, R26, R27, P0 ;  /* 0x0000001b1a00720b */ /* 0x000fda0000704000 */
[----:B------:R-:W-:-:S05]  /*10d0*/  @!P0 IMAD.MOV.U32 R13, RZ, RZ, 0x7fc00000 ;  /* 0x7fc00000ff0d8424 */ /* 0x000fca00078e00ff */
[----:B------:R2:W-:Y:S01]  /*10e0*/  @!P0 STG.E desc[UR20][R10.64], R13 ;  /* 0x0000000d0a008986 */ /* 0x0005e2000c101914 */
[----:B------:R-:W-:Y:S01]  /*10f0*/  FADD R12, R26, -R27 ;  /* 0x8000001b1a0c7221 */ /* 0x000fe20000000000 */
[----:B------:R-:W-:Y:S06]  /*1100*/  @!P0 BRA `(.L_x_43) ;  /* 0x0000000000e08947 */ /* 0x000fec0003800000 */
[C---:B------:R-:W-:Y:S01]  /*1110*/  FMUL R14, R25.reuse, 8388608 ;  /* 0x4b000000190e7820 */ /* 0x040fe20000400000 */
[----:B------:R-:W-:Y:S01]  /*1120*/  FSETP.GEU.AND P0, PT, R25, 1.175494350822287508e-38, PT ;  /* 0x008000001900780b */ /* 0x000fe20003f0e000 */
[----:B------:R-:W-:Y:S01]  /*1130*/  IMAD.MOV.U32 R17, RZ, RZ, 0x3e055027 ;  /* 0x3e055027ff117424 */ /* 0x000fe200078e00ff */
[----:B------:R-:W-:Y:S02]  /*1140*/  FSETP.GEU.AND P1, PT, R12, 1.175494350822287508e-38, PT ;  /* 0x008000000c00780b */ /* 0x000fe40003f2e000 */
[----:B--2---:R-:W-:-:S05]  /*1150*/  FSEL R13, R14, R25, !P0 ;  /* 0x000000190e0d7208 */ /* 0x004fca0004000000 */
[----:B------:R-:W-:-:S05]  /*1160*/  VIADD R14, R13, 0xc0d55555 ;  /* 0xc0d555550d0e7836 */ /* 0x000fca0000000000 */
[----:B------:R-:W-:Y:S01]  /*1170*/  LOP3.LUT R14, R14, 0xff800000, RZ, 0xc0, !PT ;  /* 0xff8000000e0e7812 */ /* 0x000fe200078ec0ff */
[----:B------:R-:W-:-:S03]  /*1180*/  @!P1 FMUL R12, R12, 8388608 ;  /* 0x4b0000000c0c9820 */ /* 0x000fc60000400000 */
[-C--:B------:R-:W-:Y:S01]  /*1190*/  IADD3 R18, PT, PT, R13, -R14.reuse, RZ ;  /* 0x8000000e0d127210 */ /* 0x080fe20007ffe0ff */
[----:B------:R-:W-:Y:S01]  /*11a0*/  VIADD R16, R12, 0xc0d55555 ;  /* 0xc0d555550c107836 */ /* 0x000fe20000000000 */
[----:B------:R-:W-:-:S03]  /*11b0*/  I2FP.F32.S32 R14, R14 ;  /* 0x0000000e000e7245 */ /* 0x000fc60000201400 */
[----:B------:R-:W-:-:S04]  /*11c0*/  FADD R18, R18, -1 ;  /* 0xbf80000012127421 */ /* 0x000fc80000000000 */
[----:B------:R-:W-:-:S04]  /*11d0*/  FFMA R15, R18, -R17, 0.14084610342979431152 ;  /* 0x3e1039f6120f7423 */ /* 0x000fc80000000811 */
[----:B------:R-:W-:Y:S01]  /*11e0*/  FFMA R19, R18, R15, -0.12148627638816833496 ;  /* 0xbdf8cdcc12137423 */ /* 0x000fe2000000000f */
[----:B------:R-:W-:-:S03]  /*11f0*/  LOP3.LUT R15, R16, 0xff800000, RZ, 0xc0, !PT ;  /* 0xff800000100f7812 */ /* 0x000fc600078ec0ff */
[----:B------:R-:W-:Y:S01]  /*1200*/  FFMA R19, R18, R19, 0.13980610668659210205 ;  /* 0x3e0f295512137423 */ /* 0x000fe20000000013 */
[-C--:B------:R-:W-:Y:S02]  /*1210*/  IADD3 R16, PT, PT, R12, -R15.reuse, RZ ;  /* 0x8000000f0c107210 */ /* 0x080fe40007ffe0ff */
[----:B------:R-:W-:Y:S01]  /*1220*/  I2FP.F32.S32 R15, R15 ;  /* 0x0000000f000f7245 */ /* 0x000fe20000201400 */
[----:B------:R-:W-:Y:S02]  /*1230*/  FFMA R19, R18, R19, -0.16684235632419586182 ;  /* 0xbe2ad8b912137423 */ /* 0x000fe40000000013 */
[----:B------:R-:W-:Y:S02]  /*1240*/  FADD R16, R16, -1 ;  /* 0xbf80000010107421 */ /* 0x000fe40000000000 */
[----:B------:R-:W-:Y:S02]  /*1250*/  FFMA R19, R18, R19, 0.20012299716472625732 ;  /* 0x3e4ced0b12137423 */ /* 0x000fe40000000013 */
[----:B------:R-:W-:-:S02]  /*1260*/  FFMA R17, R16, -R17, 0.14084610342979431152 ;  /* 0x3e1039f610117423 */ /* 0x000fc40000000811 */
[----:B------:R-:W-:Y:S02]  /*1270*/  FFMA R19, R18, R19, -0.24999669194221496582 ;  /* 0xbe7fff2212137423 */ /* 0x000fe40000000013 */
[----:B------:R-:W-:Y:S02]  /*1280*/  FFMA R17, R16, R17, -0.12148627638816833496 ;  /* 0xbdf8cdcc10117423 */ /* 0x000fe40000000011 */
[----:B------:R-:W-:Y:S02]  /*1290*/  FFMA R19, R18, R19, 0.33333182334899902344 ;  /* 0x3eaaaa7812137423 */ /* 0x000fe40000000013 */
[----:B------:R-:W-:Y:S02]  /*12a0*/  FFMA R17, R16, R17, 0.13980610668659210205 ;  /* 0x3e0f295510117423 */ /* 0x000fe40000000011 */
[----:B------:R-:W-:Y:S02]  /*12b0*/  FFMA R19, R18, R19, -0.5 ;  /* 0xbf00000012137423 */ /* 0x000fe40000000013 */
[----:B------:R-:W-:-:S02]  /*12c0*/  FFMA R17, R16, R17, -0.16684235632419586182 ;  /* 0xbe2ad8b910117423 */ /* 0x000fc40000000011 */
[----:B------:R-:W-:Y:S02]  /*12d0*/  FMUL R19, R18, R19 ;  /* 0x0000001312137220 */ /* 0x000fe40000400000 */
[----:B------:R-:W-:Y:S02]  /*12e0*/  FFMA R17, R16, R17, 0.20012299716472625732 ;  /* 0x3e4ced0b10117423 */ /* 0x000fe40000000011 */
[----:B------:R-:W-:Y:S02]  /*12f0*/  FFMA R18, R18, R19, R18 ;  /* 0x0000001312127223 */ /* 0x000fe40000000012 */
[C---:B------:R-:W-:Y:S01]  /*1300*/  FFMA R19, R16.reuse, R17, -0.24999669194221496582 ;  /* 0xbe7fff2210137423 */ /* 0x040fe20000000011 */
[----:B------:R-:W-:Y:S02]  /*1310*/  FSEL R17, RZ, -23, P0 ;  /* 0xc1b80000ff117808 */ /* 0x000fe40000000000 */
[----:B------:R-:W-:Y:S01]  /*1320*/  ISETP.GT.U32.AND P0, PT, R13, 0x7f7fffff, PT ;  /* 0x7f7fffff0d00780c */ /* 0x000fe20003f04070 */
[----:B------:R-:W-:-:S02]  /*1330*/  FFMA R19, R16, R19, 0.33333182334899902344 ;  /* 0x3eaaaa7810137423 */ /* 0x000fc40000000013 */
[----:B------:R-:W-:Y:S01]  /*1340*/  FFMA R17, R14, 1.1920928955078125e-07, R17 ;  /* 0x340000000e117823 */ /* 0x000fe20000000011 */
[----:B------:R-:W-:Y:S01]  /*1350*/  FSEL R14, RZ, -23, P1 ;  /* 0xc1b80000ff0e7808 */ /* 0x000fe20000800000 */
[----:B------:R-:W-:Y:S01]  /*1360*/  FFMA R19, R16, R19, -0.5 ;  /* 0xbf00000010137423 */ /* 0x000fe20000000013 */
[----:B------:R-:W-:Y:S01]  /*1370*/  ISETP.GT.U32.AND P1, PT, R12, 0x7f7fffff, PT ;  /* 0x7f7fffff0c00780c */ /* 0x000fe20003f24070 */
[----:B------:R-:W-:Y:S02]  /*1380*/  FFMA R17, R17, 0.69314718246459960938, R18 ;  /* 0x3f31721811117823 */ /* 0x000fe40000000012 */
[C---:B------:R-:W-:Y:S01]  /*1390*/  FMUL R19, R16.reuse, R19 ;  /* 0x0000001310137220 */ /* 0x040fe20000400000 */
[----:B------:R-:W-:Y:S01]  /*13a0*/  FFMA R14, R15, 1.1920928955078125e-07, R14 ;  /* 0x340000000f0e7823 */ /* 0x000fe2000000000e */
[----:B------:R-:W-:Y:S02]  /*13b0*/  IMAD.MOV.U32 R15, RZ, RZ, 0x7f800000 ;  /* 0x7f800000ff0f7424 */ /* 0x000fe400078e00ff */
[----:B------:R-:W-:-:S02]  /*13c0*/  FFMA R19, R16, R19, R16 ;  /* 0x0000001310137223 */ /* 0x000fc40000000010 */
[CC--:B------:R-:W-:Y:S01]  /*13d0*/  @P0 FFMA R17, R13.reuse, R15.reuse, +INF ;  /* 0x7f8000000d110423 */ /* 0x0c0fe2000000000f */
[----:B------:R-:W-:Y:S01]  /*13e0*/  FSETP.NEU.AND P0, PT, R13, RZ, PT ;  /* 0x000000ff0d00720b */ /* 0x000fe20003f0d000 */
[----:B------:R-:W-:Y:S02]  /*13f0*/  FFMA R14, R14, 0.69314718246459960938, R19 ;  /* 0x3f3172180e0e7823 */ /* 0x000fe40000000013 */
[C---:B------:R-:W-:Y:S01]  /*1400*/  @P1 FFMA R14, R12.reuse, R15, +INF ;  /* 0x7f8000000c0e1423 */ /* 0x040fe2000000000f */
[----:B------:R-:W-:Y:S01]  /*1410*/  FMUL R17, R17, 0.43429449200630187988 ;  /* 0x3ede5bd911117820 */ /* 0x000fe20000400000 */
[----:B------:R-:W-:Y:S02]  /*1420*/  FSETP.NEU.AND P1, PT, R12, RZ, PT ;  /* 0x000000ff0c00720b */ /* 0x000fe40003f2d000 */
[----:B------:R-:W-:Y:S02]  /*1430*/  FMUL R14, R14, 0.43429449200630187988 ;  /* 0x3ede5bd90e0e7820 */ /* 0x000fe40000400000 */
[----:B------:R-:W-:-:S03]  /*1440*/  FSEL R17, R17, -INF , P0 ;  /* 0xff80000011117808 */ /* 0x000fc60000000000 */
[----:B------:R-:W-:-:S05]  /*1450*/  FSEL R14, R14, -INF , P1 ;  /* 0xff8000000e0e7808 */ /* 0x000fca0000800000 */
[----:B------:R-:W-:-:S04]  /*1460*/  FADD R17, R17, -R14 ;  /* 0x8000000e11117221 */ /* 0x000fc80000000000 */
[----:B------:R-:W-:-:S05]  /*1470*/  FMUL R17, R4, R17 ;  /* 0x0000001104117220 */ /* 0x000fca0000400000 */
[----:B------:R3:W-:Y:S02]  /*1480*/  STG.E desc[UR20][R10.64], R17 ;  /* 0x000000110a007986 */ /* 0x0007e4000c101914 */
.L_x_43:
[----:B0123--:R-:W-:Y:S01]  /*1490*/  IABS R10, UR23 ;  /* 0x00000017000a7c13 */ /* 0x00ffe20008000000 */
[----:B------:R-:W-:Y:S01]  /*14a0*/  VIADD R6, R6, 0x1 ;  /* 0x0000000106067836 */ /* 0x000fe20000000000 */
[----:B------:R-:W-:Y:S01]  /*14b0*/  IABS R15, UR23 ;  /* 0x00000017000f7c13 */ /* 0x000fe20008000000 */
[----:B------:R-:W-:Y:S01]  /*14c0*/  UISETP.GE.AND UP2, UPT, UR14, URZ, UPT ;  /* 0x000000ff0e00728c */ /* 0x000fe2000bf46270 */
[----:B------:R-:W-:Y:S01]  /*14d0*/  R2UR UR24, R10 ;  /* 0x000000000a1872ca */ /* 0x000fe200000e0000 */
[----:B------:R-:W-:Y:S01]  /*14e0*/  VIADD R24, R24, 0x1 ;  /* 0x0000000118187836 */ /* 0x000fe20000000000 */
[----:B------:R-:W-:Y:S02]  /*14f0*/  IABS R14, UR14 ;  /* 0x0000000e000e7c13 */ /* 0x000fe40008000000 */
[----:B------:R-:W-:Y:S02]  /*1500*/  ISETP.NE.AND P1, PT, R6, RZ, PT ;  /* 0x000000ff0600720c */ /* 0x000fe40003f25270 */
[----:B------:R-:W-:-:S02]  /*1510*/  R2UR UR12, R14 ;  /* 0x000000000e0c72ca */ /* 0x000fc400000e0000 */
[----:B------:R-:W-:Y:S02]  /*1520*/  IADD3 R8, P0, PT, R8, 0x4, RZ ;  /* 0x0000000408087810 */ /* 0x000fe40007f1e0ff */
[----:B------:R-:W-:-:S03]  /*1530*/  IADD3 R5, PT, PT, R5, 0x1, RZ ;  /* 0x0000000105057810 */ /* 0x000fc60007ffe0ff */
[----:B------:R-:W0:Y:S01]  /*1540*/  I2F.RP R12, UR24 ;  /* 0x00000018000c7d06 */ /* 0x000e220008209400 */
[----:B------:R-:W-:-:S07]  /*1550*/  IMAD.X R9, RZ, RZ, R9, P0 ;  /* 0x000000ffff097224 */ /* 0x000fce00000e0609 */
[----:B0-----:R-:W0:Y:S02]  /*1560*/  MUFU.RCP R12, R12 ;  /* 0x0000000c000c7308 */ /* 0x001e240000001000 */
[----:B0-----:R-:W-:-:S06]  /*1570*/  VIADD R10, R12, 0xffffffe ;  /* 0x0ffffffe0c0a7836 */ /* 0x001fcc0000000000 */
[----:B------:R0:W1:Y:S02]  /*1580*/  F2I.FTZ.U32.TRUNC.NTZ R11, R10 ;  /* 0x0000000a000b7305 */ /* 0x000064000021f000 */
[----:B0-----:R-:W-:-:S05]  /*1590*/  IMAD.MOV.U32 R10, RZ, RZ, RZ ;  /* 0x000000ffff0a7224 */ /* 0x001fca00078e00ff */
[----:B------:R-:W-:Y:S01]  /*15a0*/  R2UR UR4, R10 ;  /* 0x000000000a0472ca */ /* 0x000fe200000e0000 */
[----:B------:R-:W-:Y:S01]  /*15b0*/  IMAD.MOV R10, RZ, RZ, -R15 ;  /* 0x000000ffff0a7224 */ /* 0x000fe200078e0a0f */
[----:B-1----:R-:W-:Y:S02]  /*15c0*/  R2UR UR5, R11 ;  /* 0x000000000b0572ca */ /* 0x002fe400000e0000 */
[----:B------:R-:W-:Y:S02]  /*15d0*/  IADD3 R13, PT, PT, RZ, -R11, RZ ;  /* 0x8000000bff0d7210 */ /* 0x000fe40007ffe0ff */
[----:B------:R-:W-:Y:S02]  /*15e0*/  R2UR UR13, R10 ;  /* 0x000000000a0d72ca */ /* 0x000fe400000e0000 */
[----:B------:R-:W-:Y:S01]  /*15f0*/  MOV R10, UR22 ;  /* 0x00000016000a7c02 */ /* 0x000fe20008000f00 */
[----:B------:R-:W-:-:S04]  /*1600*/  IMAD R13, R13, UR24, RZ ;  /* 0x000000180d0d7c24 */ /* 0x000fc8000f8e02ff */
[----:B------:R-:W-:Y:S02]  /*1610*/  VIADD R10, R10, 0x1 ;  /* 0x000000010a0a7836 */ /* 0x000fe40000000000 */
[----:B------:R-:W-:-:S03]  /*1620*/  IMAD.HI.U32 R13, R11, R13, UR4 ;  /* 0x000000040b0d7e27 */ /* 0x000fc6000f8e000d */
[----:B------:R-:W-:Y:S02]  /*1630*/  R2UR UR22, R10 ;  /* 0x000000000a1672ca */ /* 0x000fe400000e0000 */
[----:B------:R-:W-:-:S13]  /*1640*/  R2UR UR4, R13 ;  /* 0x000000000d0472ca */ /* 0x000fda00000e0000 */
[----:B------:R-:W-:-:S04]  /*1650*/  UIMAD.WIDE.U32 UR4, UR4, UR12, URZ ;  /* 0x0000000c040472a5 */ /* 0x000fc8000f8e00ff */
[----:B------:R-:W-:-:S04]  /*1660*/  UIMAD UR5, UR5, UR13, UR12 ;  /* 0x0000000d050572a4 */ /* 0x000fc8000f8e020c */
[----:B------:R-:W-:-:S11]  /*1670*/  UISETP.GT.U32.AND UP1, UPT, UR24, UR5, UPT ;  /* 0x000000051800728c */ /* 0x000fd6000bf24070 */
[----:B------:R-:W-:-:S04]  /*1680*/  @!UP1 UIADD3 UR5, UPT, UPT, UR5, -UR24, URZ ;  /* 0x8000001805059290 */ /* 0x000fc8000fffe0ff */
[----:B------:R-:W-:-:S11]  /*1690*/  UISETP.GT.U32.AND UP1, UPT, UR24, UR5, UPT ;  /* 0x000000051800728c */ /* 0x000fd6000bf24070 */
[----:B------:R-:W-:-:S04]  /*16a0*/  @!UP1 UIADD3 UR5, UPT, UPT, UR5, -UR24, URZ ;  /* 0x8000001805059290 */ /* 0x000fc8000fffe0ff */
[----:B------:R-:W-:-:S04]  /*16b0*/  @!UP2 UIADD3 UR5, UPT, UPT, -UR5, URZ, URZ ;  /* 0x000000ff0505a290 */ /* 0x000fc8000fffe1ff */
[----:B------:R-:W-:Y:S01]  /*16c0*/  USEL UR4, UR15, UR5, !UP0 ;  /* 0x000000050f047287 */ /* 0x000fe2000c000000 */
[----:B------:R-:W-:Y:S11]  /*16d0*/  @P1 BRA `(.L_x_44) ;  /* 0xfffffff400101947 */ /* 0x000ff6000383ffff */
[----:B------:R-:W-:Y:S05]  /*16e0*/  EXIT ;  /* 0x000000000000794d */ /* 0x000fea0003800000 */
        .weak           $__internal_1_$__cuda_sm20_rcp_rn_f32_slowpath
        .type           $__internal_1_$__cuda_sm20_rcp_rn_f32_slowpath,@function
        .size           $__internal_1_$__cuda_sm20_rcp_rn_f32_slowpath,(.L_x_50 - $__internal_1_$__cuda_sm20_rcp_rn_f32_slowpath)
$__internal_1_$__cuda_sm20_rcp_rn_f32_slowpath:
[----:B------:R-:W-:-:S04]  /*16f0*/  SHF.L.U32 R7, R3, 0x1, RZ ;  /* 0x0000000103077819 */ /* 0x000fc800000006ff */
[----:B------:R-:W-:-:S04]  /*1700*/  SHF.R.U32.HI R12, RZ, 0x18, R7 ;  /* 0x00000018ff0c7819 */ /* 0x000fc80000011607 */
[----:B------:R-:W-:-:S13]  /*1710*/  ISETP.NE.U32.AND P0, PT, R12, RZ, PT ;  /* 0x000000ff0c00720c */ /* 0x000fda0003f05070 */
[----:B------:R-:W-:Y:S05]  /*1720*/  @P0 BRA `(.L_x_45) ;  /* 0x00000000002c0947 */ /* 0x000fea0003800000 */
[----:B------:R-:W-:-:S05]  /*1730*/  IMAD.SHL.U32 R7, R3, 0x2, RZ ;  /* 0x0000000203077824 */ /* 0x000fca00078e00ff */
[----:B------:R-:W-:-:S13]  /*1740*/  ISETP.NE.AND P0, PT, R7, RZ, PT ;  /* 0x000000ff0700720c */ /* 0x000fda0003f05270 */
[----:B------:R2:W3:Y:S01]  /*1750*/  @!P0 MUFU.RCP R7, R3 ;  /* 0x0000000300078308 */ /* 0x0004e20000001000 */
[----:B------:R-:W-:Y:S05]  /*1760*/  @!P0 BRA `(.L_x_46) ;  /* 0x0000000000a48947 */ /* 0x000fea0003800000 */
[----:B------:R-:W-:-:S04]  /*1770*/  FFMA R8, R3, 1.84467440737095516160e+19, RZ ;  /* 0x5f80000003087823 */ /* 0x000fc800000000ff */
[----:B--2---:R-:W3:Y:S02]  /*1780*/  MUFU.RCP R3, R8 ;  /* 0x0000000800037308 */ /* 0x004ee40000001000 */
[----:B---3--:R-:W-:-:S04]  /*1790*/  FFMA R7, R8, R3, -1 ;  /* 0xbf80000008077423 */ /* 0x008fc80000000003 */
[----:B------:R-:W-:-:S04]  /*17a0*/  FADD.FTZ R10, -R7, -RZ ;  /* 0x800000ff070a7221 */ /* 0x000fc80000010100 */
[----:B------:R-:W-:-:S04]  /*17b0*/  FFMA R3, R3, R10, R3 ;  /* 0x0000000a03037223 */ /* 0x000fc80000000003 */
[----:B------:R-:W-:Y:S01]  /*17c0*/  FFMA R7, R3, 1.84467440737095516160e+19, RZ ;  /* 0x5f80000003077823 */ /* 0x000fe200000000ff */
[----:B------:R-:W-:Y:S06]  /*17d0*/  BRA `(.L_x_46) ;  /* 0x0000000000887947 */ /* 0x000fec0003800000 */
.L_x_45:
[----:B------:R-:W-:-:S05]  /*17e0*/  VIADD R14, R12, 0xffffff03 ;  /* 0xffffff030c0e7836 */ /* 0x000fca0000000000 */
[----:B------:R-:W-:-:S13]  /*17f0*/  ISETP.GT.U32.AND P0, PT, R14, 0x1, PT ;  /* 0x000000010e00780c */ /* 0x000fda0003f04070 */
[----:B------:R-:W-:Y:S05]  /*1800*/  @P0 BRA `(.L_x_47) ;  /* 0x0000000000780947 */ /* 0x000fea0003800000 */
[----:B------:R-:W-:Y:S02]  /*1810*/  LOP3.LUT R7, R3, 0x7fffff, RZ, 0xc0, !PT ;  /* 0x007fffff03077812 */ /* 0x000fe400078ec0ff */
[----:B------:R-:W-:Y:S02]  /*1820*/  MOV R11, 0x3 ;  /* 0x00000003000b7802 */ /* 0x000fe40000000f00 */
        /* <DEDUP_REMOVED lines=14> */
[----:B------:R-:W-:Y:S02]  /*1910*/  LOP3.LUT P1, RZ, R9, R14, R8, 0xf8, !PT ;  /* 0x0000000e09ff7212 */ /* 0x000fe4000782f808 */
[C---:B------:R-:W-:Y:S02]  /*1920*/  LOP3.LUT P0, RZ, R11.reuse, 0x1, RZ, 0xc0, !PT ;  /* 0x000000010bff7812 */ /* 0x040fe4000780c0ff */
[----:B------:R-:W-:-:S04]  /*1930*/  LOP3.LUT P2, RZ, R11, 0x2, RZ, 0xc0, !PT ;  /* 0x000000020bff7812 */ /* 0x000fc8000784c0ff */
[----:B------:R-:W-:Y:S02]  /*1940*/  PLOP3.LUT P0, PT, P0, P1, P2, 0xe0, 0x0 ;  /* 0x000000000000781c */ /* 0x000fe40000703c20 */
[----:B------:R-:W-:Y:S02]  /*1950*/  LOP3.LUT P1, RZ, R3, 0x7fffff, RZ, 0xc0, !PT ;  /* 0x007fffff03ff7812 */ /* 0x000fe4000782c0ff */
[----:B------:R-:W-:-:S05]  /*1960*/  SEL R7, RZ, 0x1, !P0 ;  /* 0x00000001ff077807 */ /* 0x000fca0004000000 */
[----:B------:R-:W-:-:S05]  /*1970*/  IMAD.MOV R7, RZ, RZ, -R7 ;  /* 0x000000ffff077224 */ /* 0x000fca00078e0a07 */
[----:B------:R-:W-:Y:S02]  /*1980*/  ISETP.GE.AND P0, PT, R7, RZ, PT ;  /* 0x000000ff0700720c */ /* 0x000fe40003f06270 */
[----:B------:R-:W-:-:S04]  /*1990*/  IADD3 R7, PT, PT, R12, -0xfc, RZ ;  /* 0xffffff040c077810 */ /* 0x000fc80007ffe0ff */
[----:B------:R-:W-:-:S07]  /*19a0*/  SHF.R.U32.HI R8, RZ, R7, R8 ;  /* 0x00000007ff087219 */ /* 0x000fce0000011608 */
[----:B------:R-:W-:-:S04]  /*19b0*/  @!P0 VIADD R8, R8, 0x1 ;  /* 0x0000000108088836 */ /* 0x000fc80000000000 */
[----:B------:R-:W-:-:S05]  /*19c0*/  @!P1 IMAD.SHL.U32 R8, R8, 0x2, RZ ;  /* 0x0000000208089824 */ /* 0x000fca00078e00ff */
[----:B------:R-:W-:Y:S01]  /*19d0*/  LOP3.LUT R7, R8, 0x80000000, R3, 0xf8, !PT ;  /* 0x8000000008077812 */ /* 0x000fe200078ef803 */
[----:B------:R-:W-:Y:S06]  /*19e0*/  BRA `(.L_x_46) ;  /* 0x0000000000047947 */ /* 0x000fec0003800000 */
.L_x_47:
[----:B------:R0:W1:Y:S02]  /*19f0*/  MUFU.RCP R7, R3 ;  /* 0x0000000300077308 */ /* 0x0000640000001000 */
.L_x_46:
[----:B-1-3--:R-:W-:Y:S01]  /*1a00*/  MOV R13, R7 ;  /* 0x00000007000d7202 */ /* 0x00afe20000000f00 */
[----:B------:R-:W-:-:S04]  /*1a10*/  IMAD.MOV.U32 R7, RZ, RZ, 0x0 ;  /* 0x00000000ff077424 */ /* 0x000fc800078e00ff */
[----:B0-2---:R-:W-:Y:S05]  /*1a20*/  RET.REL.NODEC R6 `(chop_batch_f32) ;  /* 0xffffffe406747950 */ /* 0x005fea0003c3ffff */
.L_x_48:
        /* <DEDUP_REMOVED lines=13> */
.L_x_50:


//--------------------- .nv.shared.chop_many_series_one_param_f32 --------------------------
	.section	.nv.shared.chop_many_series_one_param_f32,"aw",@nobits
	.sectionflags	@""
	.align	16
	.zero		1024


//--------------------- .nv.shared.reserved.0     --------------------------
	.section	.nv.shared.reserved.0,"aw",@nobits
	.weak		__nv_reservedSMEM_offset_0_alias
	.size		__nv_reservedSMEM_offset_0_alias, 0, 64
	.other		__nv_reservedSMEM_offset_0_alias,@"STO_CUDA_RESERVED_SHARED STV_DEFAULT"
__nv_reservedSMEM_offset_0_alias:
	.zero		0
	.zero		64


//--------------------- .nv.shared.chop_batch_f32 --------------------------
	.section	.nv.shared.chop_batch_f32,"aw",@nobits
	.sectionflags	@""
	.align	16
	.zero		1024


//--------------------- .nv.constant0.chop_many_series_one_param_f32 --------------------------
	.section	.nv.constant0.chop_many_series_one_param_f32,"a",@progbits
	.sectionflags	@""
	.align	4
.nv.constant0.chop_many_series_one_param_f32:
	.zero		952


//--------------------- .nv.constant0.chop_batch_f32 --------------------------
	.section	.nv.constant0.chop_batch_f32,"a",@progbits
	.sectionflags	@""
	.align	4
.nv.constant0.chop_batch_f32:
	.zero		1016


//--------------------- SYMBOLS --------------------------

	.type		.nv.reservedSmem.offset0,@object
	.size		.nv.reservedSmem.offset0,0x4
	.type		.nv.reservedSmem.cap,@object
	.size		.nv.reservedSmem.cap,0x4
